//
// Generated by NVIDIA NVVM Compiler
//
// Compiler Build ID: CL-36424714
// Cuda compilation tools, release 13.0, V13.0.88
// Based on NVVM 20.0.0
//

.version 9.0
.target sm_100
.address_size 64

	// .globl	mamba3_scan_backward_f32
.global .align 4 .b8 __cudart_i2opi_f[24] = {65, 144, 67, 60, 153, 149, 98, 219, 192, 221, 52, 245, 209, 87, 39, 252, 41, 21, 68, 78, 110, 131, 249, 162};

.visible .entry mamba3_scan_backward_f32(
	.param .u64 .ptr .align 1 mamba3_scan_backward_f32_param_0,
	.param .u64 .ptr .align 1 mamba3_scan_backward_f32_param_1,
	.param .u64 .ptr .align 1 mamba3_scan_backward_f32_param_2,
	.param .u64 .ptr .align 1 mamba3_scan_backward_f32_param_3,
	.param .u64 .ptr .align 1 mamba3_scan_backward_f32_param_4,
	.param .u64 .ptr .align 1 mamba3_scan_backward_f32_param_5,
	.param .u64 .ptr .align 1 mamba3_scan_backward_f32_param_6,
	.param .u64 .ptr .align 1 mamba3_scan_backward_f32_param_7,
	.param .u64 .ptr .align 1 mamba3_scan_backward_f32_param_8,
	.param .u32 mamba3_scan_backward_f32_param_9,
	.param .u64 .ptr .align 1 mamba3_scan_backward_f32_param_10,
	.param .u32 mamba3_scan_backward_f32_param_11,
	.param .u64 .ptr .align 1 mamba3_scan_backward_f32_param_12,
	.param .u32 mamba3_scan_backward_f32_param_13,
	.param .u64 .ptr .align 1 mamba3_scan_backward_f32_param_14,
	.param .u64 .ptr .align 1 mamba3_scan_backward_f32_param_15,
	.param .u64 .ptr .align 1 mamba3_scan_backward_f32_param_16,
	.param .u64 .ptr .align 1 mamba3_scan_backward_f32_param_17,
	.param .u64 .ptr .align 1 mamba3_scan_backward_f32_param_18,
	.param .u64 .ptr .align 1 mamba3_scan_backward_f32_param_19,
	.param .u32 mamba3_scan_backward_f32_param_20,
	.param .u32 mamba3_scan_backward_f32_param_21,
	.param .u32 mamba3_scan_backward_f32_param_22,
	.param .u32 mamba3_scan_backward_f32_param_23,
	.param .u32 mamba3_scan_backward_f32_param_24,
	.param .u32 mamba3_scan_backward_f32_param_25,
	.param .f32 mamba3_scan_backward_f32_param_26,
	.param .u32 mamba3_scan_backward_f32_param_27,
	.param .u32 mamba3_scan_backward_f32_param_28
)
{
	.local .align 16 .b8 	__local_depot0[1056];
	.reg .b64 	%SP;
	.reg .b64 	%SPL;
	.reg .pred 	%p<102>;
	.reg .b32 	%r<373>;
	.reg .b32 	%f<794>;
	.reg .b64 	%rd<403>;
	.reg .b64 	%fd<5>;

	mov.u64 	%SPL, __local_depot0;
	ld.param.u64 	%rd41, [mamba3_scan_backward_f32_param_0];
	ld.param.u64 	%rd42, [mamba3_scan_backward_f32_param_1];
	ld.param.u64 	%rd43, [mamba3_scan_backward_f32_param_2];
	ld.param.u64 	%rd44, [mamba3_scan_backward_f32_param_3];
	ld.param.u64 	%rd45, [mamba3_scan_backward_f32_param_4];
	ld.param.u64 	%rd52, [mamba3_scan_backward_f32_param_5];
	ld.param.u64 	%rd53, [mamba3_scan_backward_f32_param_6];
	ld.param.u64 	%rd54, [mamba3_scan_backward_f32_param_7];
	ld.param.u64 	%rd55, [mamba3_scan_backward_f32_param_8];
	ld.param.u64 	%rd46, [mamba3_scan_backward_f32_param_10];
	ld.param.u32 	%r126, [mamba3_scan_backward_f32_param_11];
	ld.param.u64 	%rd47, [mamba3_scan_backward_f32_param_12];
	ld.param.u32 	%r127, [mamba3_scan_backward_f32_param_13];
	ld.param.u64 	%rd48, [mamba3_scan_backward_f32_param_14];
	ld.param.u64 	%rd49, [mamba3_scan_backward_f32_param_15];
	ld.param.u64 	%rd50, [mamba3_scan_backward_f32_param_16];
	ld.param.u64 	%rd56, [mamba3_scan_backward_f32_param_17];
	ld.param.u64 	%rd57, [mamba3_scan_backward_f32_param_18];
	ld.param.u64 	%rd51, [mamba3_scan_backward_f32_param_19];
	ld.param.u32 	%r135, [mamba3_scan_backward_f32_param_20];
	ld.param.u32 	%r128, [mamba3_scan_backward_f32_param_21];
	ld.param.u32 	%r129, [mamba3_scan_backward_f32_param_22];
	ld.param.u32 	%r130, [mamba3_scan_backward_f32_param_23];
	ld.param.u32 	%r131, [mamba3_scan_backward_f32_param_24];
	ld.param.u32 	%r132, [mamba3_scan_backward_f32_param_25];
	ld.param.f32 	%f69, [mamba3_scan_backward_f32_param_26];
	ld.param.u32 	%r133, [mamba3_scan_backward_f32_param_27];
	ld.param.u32 	%r134, [mamba3_scan_backward_f32_param_28];
	cvta.to.global.u64 	%rd1, %rd53;
	cvta.to.global.u64 	%rd2, %rd52;
	cvta.to.global.u64 	%rd3, %rd56;
	cvta.to.global.u64 	%rd4, %rd57;
	cvta.to.global.u64 	%rd5, %rd55;
	cvta.to.global.u64 	%rd6, %rd54;
	add.u64 	%rd7, %SPL, 0;
	add.u64 	%rd8, %SPL, 0;
	add.u64 	%rd9, %SPL, 32;
	add.u64 	%rd10, %SPL, 288;
	add.u64 	%rd11, %SPL, 544;
	add.u64 	%rd12, %SPL, 800;
	mov.u32 	%r136, %ctaid.x;
	div.u32 	%r2, %r136, %r129;
	mul.lo.s32 	%r137, %r2, %r129;
	sub.s32 	%r1, %r136, %r137;
	setp.ge.u32 	%p2, %r2, %r135;
	@%p2 bra 	$L__BB0_130;
	cvta.to.global.u64 	%rd64, %rd44;
	cvta.to.global.u64 	%rd65, %rd45;
	mov.u32 	%r335, %tid.x;
	div.u32 	%r138, %r129, %r131;
	div.u32 	%r4, %r1, %r138;
	mul.lo.s32 	%r139, %r130, %r129;
	mul.lo.s32 	%r5, %r139, %r132;
	mul.wide.u32 	%rd66, %r1, 4;
	add.s64 	%rd67, %rd64, %rd66;
	ld.global.nc.f32 	%f1, [%rd67];
	add.s64 	%rd68, %rd65, %rd66;
	ld.global.nc.f32 	%f2, [%rd68];
	setp.ge.u32 	%p3, %r335, %r130;
	@%p3 bra 	$L__BB0_130;
	setp.lt.s32 	%p4, %r128, 1;
	mul.lo.s32 	%r6, %r2, %r128;
	mad.lo.s32 	%r7, %r6, %r129, %r1;
	cvta.to.global.u64 	%rd69, %rd46;
	add.s64 	%rd13, %rd69, %rd66;
	mov.f32 	%f70, 0f3F800000;
	sub.f32 	%f3, %f70, %f69;
	setp.ne.s32 	%p5, %r134, 0;
	setp.gt.u32 	%p6, %r132, 1;
	and.pred  	%p1, %p6, %p5;
	mul.lo.s32 	%r8, %r1, %r132;
	add.s32 	%r9, %r6, %r2;
	cvta.to.global.u64 	%rd71, %rd48;
	add.s64 	%rd14, %rd71, %rd66;
	mov.u32 	%r10, %ntid.x;
	@%p4 bra 	$L__BB0_114;
	shr.u32 	%r147, %r132, 1;
	add.s32 	%r11, %r132, -1;
	and.b32  	%r12, %r132, 15;
	add.s32 	%r13, %r12, -1;
	and.b32  	%r14, %r132, 7;
	add.s32 	%r15, %r14, -1;
	add.s32 	%r16, %r147, -1;
	and.b32  	%r148, %r147, 7;
	add.s32 	%r17, %r148, -1;
	and.b32  	%r149, %r147, 3;
	add.s32 	%r18, %r149, -1;
	and.b32  	%r19, %r132, 3;
	and.b32  	%r20, %r132, -16;
	and.b32  	%r21, %r147, 2147483640;
	and.b32  	%r22, %r132, 14;
	and.b32  	%r23, %r132, 6;
	and.b32  	%r24, %r132, 2;
	and.b32  	%r25, %r132, -4;
	and.b32  	%r26, %r132, 1;
	neg.s32 	%r27, %r20;
	cvta.to.global.u64 	%rd15, %rd43;
	cvta.to.global.u64 	%rd16, %rd42;
	cvta.to.global.u64 	%rd17, %rd41;
	cvta.to.global.u64 	%rd18, %rd47;
	cvta.to.global.u64 	%rd19, %rd51;
	cvta.to.global.u64 	%rd20, %rd49;
	cvta.to.global.u64 	%rd21, %rd50;
	not.pred 	%p46, %p1;
$L__BB0_4:
	setp.eq.s32 	%p18, %r132, 0;
	@%p18 bra 	$L__BB0_18;
	setp.lt.u32 	%p19, %r11, 15;
	mov.b32 	%r338, 0;
	@%p19 bra 	$L__BB0_8;
	add.s64 	%rd400, %rd9, 32;
	add.s64 	%rd399, %rd10, 32;
	mov.u32 	%r336, %r27;
$L__BB0_7:
	.pragma "nounroll";
	mov.f32 	%f72, 0f00000000;
	st.local.v4.f32 	[%rd400+-32], {%f72, %f72, %f72, %f72};
	st.local.v4.f32 	[%rd399+-32], {%f72, %f72, %f72, %f72};
	st.local.v4.f32 	[%rd400+-16], {%f72, %f72, %f72, %f72};
	st.local.v4.f32 	[%rd399+-16], {%f72, %f72, %f72, %f72};
	st.local.v4.f32 	[%rd400], {%f72, %f72, %f72, %f72};
	st.local.v4.f32 	[%rd399], {%f72, %f72, %f72, %f72};
	st.local.v4.f32 	[%rd400+16], {%f72, %f72, %f72, %f72};
	st.local.v4.f32 	[%rd399+16], {%f72, %f72, %f72, %f72};
	add.s32 	%r336, %r336, 16;
	add.s64 	%rd400, %rd400, 64;
	add.s64 	%rd399, %rd399, 64;
	setp.ne.s32 	%p20, %r336, 0;
	mov.u32 	%r338, %r20;
	@%p20 bra 	$L__BB0_7;
$L__BB0_8:
	setp.eq.s32 	%p21, %r12, 0;
	@%p21 bra 	$L__BB0_18;
	setp.lt.u32 	%p22, %r13, 7;
	@%p22 bra 	$L__BB0_11;
	mul.wide.u32 	%rd82, %r338, 4;
	add.s64 	%rd83, %rd9, %rd82;
	mov.b32 	%r151, 0;
	st.local.u32 	[%rd83], %r151;
	add.s64 	%rd84, %rd10, %rd82;
	st.local.u32 	[%rd84], %r151;
	st.local.u32 	[%rd83+4], %r151;
	st.local.u32 	[%rd84+4], %r151;
	st.local.u32 	[%rd83+8], %r151;
	st.local.u32 	[%rd84+8], %r151;
	st.local.u32 	[%rd83+12], %r151;
	st.local.u32 	[%rd84+12], %r151;
	st.local.u32 	[%rd83+16], %r151;
	st.local.u32 	[%rd84+16], %r151;
	st.local.u32 	[%rd83+20], %r151;
	st.local.u32 	[%rd84+20], %r151;
	st.local.u32 	[%rd83+24], %r151;
	st.local.u32 	[%rd84+24], %r151;
	st.local.u32 	[%rd83+28], %r151;
	st.local.u32 	[%rd84+28], %r151;
	add.s32 	%r338, %r338, 8;
$L__BB0_11:
	setp.eq.s32 	%p23, %r14, 0;
	@%p23 bra 	$L__BB0_18;
	setp.lt.u32 	%p24, %r15, 3;
	@%p24 bra 	$L__BB0_14;
	mul.wide.u32 	%rd85, %r338, 4;
	add.s64 	%rd86, %rd9, %rd85;
	mov.b32 	%r152, 0;
	st.local.u32 	[%rd86], %r152;
	add.s64 	%rd87, %rd10, %rd85;
	st.local.u32 	[%rd87], %r152;
	st.local.u32 	[%rd86+4], %r152;
	st.local.u32 	[%rd87+4], %r152;
	st.local.u32 	[%rd86+8], %r152;
	st.local.u32 	[%rd87+8], %r152;
	st.local.u32 	[%rd86+12], %r152;
	st.local.u32 	[%rd87+12], %r152;
	add.s32 	%r338, %r338, 4;
$L__BB0_14:
	setp.eq.s32 	%p25, %r19, 0;
	@%p25 bra 	$L__BB0_18;
	setp.eq.s32 	%p26, %r19, 1;
	mul.wide.u32 	%rd88, %r338, 4;
	add.s64 	%rd28, %rd9, %rd88;
	mov.b32 	%r153, 0;
	st.local.u32 	[%rd28], %r153;
	add.s64 	%rd29, %rd10, %rd88;
	st.local.u32 	[%rd29], %r153;
	@%p26 bra 	$L__BB0_18;
	setp.eq.s32 	%p27, %r19, 2;
	mov.b32 	%r154, 0;
	st.local.u32 	[%rd28+4], %r154;
	st.local.u32 	[%rd29+4], %r154;
	@%p27 bra 	$L__BB0_18;
	mov.b32 	%r155, 0;
	st.local.u32 	[%rd28+8], %r155;
	st.local.u32 	[%rd29+8], %r155;
$L__BB0_18:
	mov.u32 	%r340, %r128;
$L__BB0_19:
	ld.param.u32 	%r334, [mamba3_scan_backward_f32_param_9];
	setp.eq.s32 	%p28, %r334, 0;
	add.s32 	%r37, %r340, -1;
	mad.lo.s32 	%r38, %r37, %r129, %r7;
	mul.wide.u32 	%rd89, %r38, 4;
	add.s64 	%rd90, %rd15, %rd89;
	ld.global.nc.f32 	%f765, [%rd90];
	@%p28 bra 	$L__BB0_21;
	ld.global.nc.f32 	%f73, [%rd13];
	add.f32 	%f765, %f765, %f73;
$L__BB0_21:
	setp.eq.s32 	%p29, %r133, 0;
	setp.gt.f32 	%p30, %f765, 0f41A00000;
	or.pred  	%p31, %p29, %p30;
	mov.f32 	%f766, %f765;
	@%p31 bra 	$L__BB0_24;
	setp.lt.f32 	%p32, %f765, 0fC1A00000;
	mov.f32 	%f766, 0f00000000;
	@%p32 bra 	$L__BB0_24;
	fma.rn.f32 	%f75, %f765, 0f3BBB989D, 0f3F000000;
	cvt.sat.f32.f32 	%f76, %f75;
	mov.f32 	%f77, 0f4B400001;
	mov.f32 	%f78, 0f437C0000;
	fma.rm.f32 	%f79, %f76, %f78, %f77;
	add.f32 	%f80, %f79, 0fCB40007F;
	neg.f32 	%f81, %f80;
	fma.rn.f32 	%f82, %f765, 0f3FB8AA3B, %f81;
	fma.rn.f32 	%f83, %f765, 0f32A57060, %f82;
	mov.b32 	%r156, %f79;
	shl.b32 	%r157, %r156, 23;
	mov.b32 	%f84, %r157;
	ex2.approx.ftz.f32 	%f85, %f83;
	fma.rn.f32 	%f86, %f85, %f84, 0f3F800000;
	setp.lt.f32 	%p33, %f86, 0f00800000;
	mul.f32 	%f87, %f86, 0f4B000000;
	selp.f32 	%f88, %f87, %f86, %p33;
	selp.f32 	%f89, 0fC1B80000, 0f00000000, %p33;
	mov.b32 	%r158, %f88;
	add.s32 	%r159, %r158, -1059760811;
	and.b32  	%r160, %r159, -8388608;
	sub.s32 	%r161, %r158, %r160;
	mov.b32 	%f90, %r161;
	cvt.rn.f32.s32 	%f91, %r160;
	fma.rn.f32 	%f92, %f91, 0f34000000, %f89;
	add.f32 	%f93, %f90, 0fBF800000;
	fma.rn.f32 	%f94, %f93, 0fBE055027, 0f3E1039F6;
	fma.rn.f32 	%f95, %f94, %f93, 0fBDF8CDCC;
	fma.rn.f32 	%f96, %f95, %f93, 0f3E0F2955;
	fma.rn.f32 	%f97, %f96, %f93, 0fBE2AD8B9;
	fma.rn.f32 	%f98, %f97, %f93, 0f3E4CED0B;
	fma.rn.f32 	%f99, %f98, %f93, 0fBE7FFF22;
	fma.rn.f32 	%f100, %f99, %f93, 0f3EAAAA78;
	fma.rn.f32 	%f101, %f100, %f93, 0fBF000000;
	mul.f32 	%f102, %f93, %f101;
	fma.rn.f32 	%f103, %f102, %f93, %f93;
	fma.rn.f32 	%f104, %f92, 0f3F317218, %f103;
	setp.gt.u32 	%p34, %r158, 2139095039;
	fma.rn.f32 	%f105, %f88, 0f7F800000, 0f7F800000;
	selp.f32 	%f106, %f105, %f104, %p34;
	setp.eq.f32 	%p35, %f88, 0f00000000;
	selp.f32 	%f766, 0fFF800000, %f106, %p35;
$L__BB0_24:
	mul.f32 	%f107, %f1, %f766;
	fma.rn.f32 	%f108, %f107, 0f3BBB989D, 0f3F000000;
	cvt.sat.f32.f32 	%f109, %f108;
	mov.f32 	%f110, 0f4B400001;
	mov.f32 	%f111, 0f437C0000;
	fma.rm.f32 	%f112, %f109, %f111, %f110;
	add.f32 	%f113, %f112, 0fCB40007F;
	neg.f32 	%f114, %f113;
	fma.rn.f32 	%f115, %f107, 0f3FB8AA3B, %f114;
	fma.rn.f32 	%f116, %f107, 0f32A57060, %f115;
	mov.b32 	%r162, %f112;
	shl.b32 	%r163, %r162, 23;
	mov.b32 	%f117, %r163;
	ex2.approx.ftz.f32 	%f118, %f116;
	mul.f32 	%f9, %f118, %f117;
	mul.f32 	%f10, %f2, %f766;
	mul.f32 	%f11, %f69, %f766;
	mul.f32 	%f12, %f3, %f766;
	@%p18 bra 	$L__BB0_38;
	setp.lt.u32 	%p37, %r11, 15;
	add.s32 	%r165, %r37, %r6;
	mad.lo.s32 	%r166, %r165, %r131, %r4;
	mul.lo.s32 	%r39, %r166, %r132;
	mov.b32 	%r343, 0;
	@%p37 bra 	$L__BB0_28;
	mov.b32 	%r341, 0;
$L__BB0_27:
	.pragma "nounroll";
	add.s32 	%r168, %r341, %r39;
	mul.wide.u32 	%rd91, %r168, 4;
	add.s64 	%rd92, %rd2, %rd91;
	ld.global.nc.f32 	%f119, [%rd92];
	mul.wide.u32 	%rd93, %r341, 4;
	add.s64 	%rd94, %rd11, %rd93;
	add.s64 	%rd95, %rd1, %rd91;
	ld.global.nc.f32 	%f120, [%rd95];
	add.s64 	%rd96, %rd12, %rd93;
	add.s32 	%r169, %r168, 1;
	mul.wide.u32 	%rd97, %r169, 4;
	add.s64 	%rd98, %rd2, %rd97;
	ld.global.nc.f32 	%f121, [%rd98];
	add.s64 	%rd99, %rd1, %rd97;
	ld.global.nc.f32 	%f122, [%rd99];
	add.s32 	%r170, %r168, 2;
	mul.wide.u32 	%rd100, %r170, 4;
	add.s64 	%rd101, %rd2, %rd100;
	ld.global.nc.f32 	%f123, [%rd101];
	add.s64 	%rd102, %rd1, %rd100;
	ld.global.nc.f32 	%f124, [%rd102];
	add.s32 	%r171, %r168, 3;
	mul.wide.u32 	%rd103, %r171, 4;
	add.s64 	%rd104, %rd2, %rd103;
	ld.global.nc.f32 	%f125, [%rd104];
	st.local.v4.f32 	[%rd94], {%f119, %f121, %f123, %f125};
	add.s64 	%rd105, %rd1, %rd103;
	ld.global.nc.f32 	%f126, [%rd105];
	st.local.v4.f32 	[%rd96], {%f120, %f122, %f124, %f126};
	add.s32 	%r172, %r168, 4;
	mul.wide.u32 	%rd106, %r172, 4;
	add.s64 	%rd107, %rd2, %rd106;
	ld.global.nc.f32 	%f127, [%rd107];
	add.s64 	%rd108, %rd1, %rd106;
	ld.global.nc.f32 	%f128, [%rd108];
	add.s32 	%r173, %r168, 5;
	mul.wide.u32 	%rd109, %r173, 4;
	add.s64 	%rd110, %rd2, %rd109;
	ld.global.nc.f32 	%f129, [%rd110];
	add.s64 	%rd111, %rd1, %rd109;
	ld.global.nc.f32 	%f130, [%rd111];
	add.s32 	%r174, %r168, 6;
	mul.wide.u32 	%rd112, %r174, 4;
	add.s64 	%rd113, %rd2, %rd112;
	ld.global.nc.f32 	%f131, [%rd113];
	add.s64 	%rd114, %rd1, %rd112;
	ld.global.nc.f32 	%f132, [%rd114];
	add.s32 	%r175, %r168, 7;
	mul.wide.u32 	%rd115, %r175, 4;
	add.s64 	%rd116, %rd2, %rd115;
	ld.global.nc.f32 	%f133, [%rd116];
	st.local.v4.f32 	[%rd94+16], {%f127, %f129, %f131, %f133};
	add.s64 	%rd117, %rd1, %rd115;
	ld.global.nc.f32 	%f134, [%rd117];
	st.local.v4.f32 	[%rd96+16], {%f128, %f130, %f132, %f134};
	add.s32 	%r176, %r168, 8;
	mul.wide.u32 	%rd118, %r176, 4;
	add.s64 	%rd119, %rd2, %rd118;
	ld.global.nc.f32 	%f135, [%rd119];
	add.s64 	%rd120, %rd1, %rd118;
	ld.global.nc.f32 	%f136, [%rd120];
	add.s32 	%r177, %r168, 9;
	mul.wide.u32 	%rd121, %r177, 4;
	add.s64 	%rd122, %rd2, %rd121;
	ld.global.nc.f32 	%f137, [%rd122];
	add.s64 	%rd123, %rd1, %rd121;
	ld.global.nc.f32 	%f138, [%rd123];
	add.s32 	%r178, %r168, 10;
	mul.wide.u32 	%rd124, %r178, 4;
	add.s64 	%rd125, %rd2, %rd124;
	ld.global.nc.f32 	%f139, [%rd125];
	add.s64 	%rd126, %rd1, %rd124;
	ld.global.nc.f32 	%f140, [%rd126];
	add.s32 	%r179, %r168, 11;
	mul.wide.u32 	%rd127, %r179, 4;
	add.s64 	%rd128, %rd2, %rd127;
	ld.global.nc.f32 	%f141, [%rd128];
	st.local.v4.f32 	[%rd94+32], {%f135, %f137, %f139, %f141};
	add.s64 	%rd129, %rd1, %rd127;
	ld.global.nc.f32 	%f142, [%rd129];
	st.local.v4.f32 	[%rd96+32], {%f136, %f138, %f140, %f142};
	add.s32 	%r180, %r168, 12;
	mul.wide.u32 	%rd130, %r180, 4;
	add.s64 	%rd131, %rd2, %rd130;
	ld.global.nc.f32 	%f143, [%rd131];
	add.s64 	%rd132, %rd1, %rd130;
	ld.global.nc.f32 	%f144, [%rd132];
	add.s32 	%r181, %r168, 13;
	mul.wide.u32 	%rd133, %r181, 4;
	add.s64 	%rd134, %rd2, %rd133;
	ld.global.nc.f32 	%f145, [%rd134];
	add.s64 	%rd135, %rd1, %rd133;
	ld.global.nc.f32 	%f146, [%rd135];
	add.s32 	%r182, %r168, 14;
	mul.wide.u32 	%rd136, %r182, 4;
	add.s64 	%rd137, %rd2, %rd136;
	ld.global.nc.f32 	%f147, [%rd137];
	add.s64 	%rd138, %rd1, %rd136;
	ld.global.nc.f32 	%f148, [%rd138];
	add.s32 	%r183, %r168, 15;
	mul.wide.u32 	%rd139, %r183, 4;
	add.s64 	%rd140, %rd2, %rd139;
	ld.global.nc.f32 	%f149, [%rd140];
	st.local.v4.f32 	[%rd94+48], {%f143, %f145, %f147, %f149};
	add.s64 	%rd141, %rd1, %rd139;
	ld.global.nc.f32 	%f150, [%rd141];
	st.local.v4.f32 	[%rd96+48], {%f144, %f146, %f148, %f150};
	add.s32 	%r341, %r341, 16;
	setp.ne.s32 	%p38, %r341, %r20;
	mov.u32 	%r343, %r20;
	@%p38 bra 	$L__BB0_27;
$L__BB0_28:
	setp.eq.s32 	%p39, %r12, 0;
	@%p39 bra 	$L__BB0_38;
	setp.lt.u32 	%p40, %r13, 7;
	@%p40 bra 	$L__BB0_31;
	add.s32 	%r184, %r343, %r39;
	mul.wide.u32 	%rd142, %r184, 4;
	add.s64 	%rd143, %rd2, %rd142;
	ld.global.nc.f32 	%f151, [%rd143];
	mul.wide.u32 	%rd144, %r343, 4;
	add.s64 	%rd145, %rd11, %rd144;
	st.local.f32 	[%rd145], %f151;
	add.s64 	%rd146, %rd1, %rd142;
	ld.global.nc.f32 	%f152, [%rd146];
	add.s64 	%rd147, %rd12, %rd144;
	st.local.f32 	[%rd147], %f152;
	add.s32 	%r185, %r184, 1;
	mul.wide.u32 	%rd148, %r185, 4;
	add.s64 	%rd149, %rd2, %rd148;
	ld.global.nc.f32 	%f153, [%rd149];
	st.local.f32 	[%rd145+4], %f153;
	add.s64 	%rd150, %rd1, %rd148;
	ld.global.nc.f32 	%f154, [%rd150];
	st.local.f32 	[%rd147+4], %f154;
	add.s32 	%r186, %r184, 2;
	mul.wide.u32 	%rd151, %r186, 4;
	add.s64 	%rd152, %rd2, %rd151;
	ld.global.nc.f32 	%f155, [%rd152];
	st.local.f32 	[%rd145+8], %f155;
	add.s64 	%rd153, %rd1, %rd151;
	ld.global.nc.f32 	%f156, [%rd153];
	st.local.f32 	[%rd147+8], %f156;
	add.s32 	%r187, %r184, 3;
	mul.wide.u32 	%rd154, %r187, 4;
	add.s64 	%rd155, %rd2, %rd154;
	ld.global.nc.f32 	%f157, [%rd155];
	st.local.f32 	[%rd145+12], %f157;
	add.s64 	%rd156, %rd1, %rd154;
	ld.global.nc.f32 	%f158, [%rd156];
	st.local.f32 	[%rd147+12], %f158;
	add.s32 	%r188, %r184, 4;
	mul.wide.u32 	%rd157, %r188, 4;
	add.s64 	%rd158, %rd2, %rd157;
	ld.global.nc.f32 	%f159, [%rd158];
	st.local.f32 	[%rd145+16], %f159;
	add.s64 	%rd159, %rd1, %rd157;
	ld.global.nc.f32 	%f160, [%rd159];
	st.local.f32 	[%rd147+16], %f160;
	add.s32 	%r189, %r184, 5;
	mul.wide.u32 	%rd160, %r189, 4;
	add.s64 	%rd161, %rd2, %rd160;
	ld.global.nc.f32 	%f161, [%rd161];
	st.local.f32 	[%rd145+20], %f161;
	add.s64 	%rd162, %rd1, %rd160;
	ld.global.nc.f32 	%f162, [%rd162];
	st.local.f32 	[%rd147+20], %f162;
	add.s32 	%r190, %r184, 6;
	mul.wide.u32 	%rd163, %r190, 4;
	add.s64 	%rd164, %rd2, %rd163;
	ld.global.nc.f32 	%f163, [%rd164];
	st.local.f32 	[%rd145+24], %f163;
	add.s64 	%rd165, %rd1, %rd163;
	ld.global.nc.f32 	%f164, [%rd165];
	st.local.f32 	[%rd147+24], %f164;
	add.s32 	%r191, %r184, 7;
	mul.wide.u32 	%rd166, %r191, 4;
	add.s64 	%rd167, %rd2, %rd166;
	ld.global.nc.f32 	%f165, [%rd167];
	st.local.f32 	[%rd145+28], %f165;
	add.s64 	%rd168, %rd1, %rd166;
	ld.global.nc.f32 	%f166, [%rd168];
	st.local.f32 	[%rd147+28], %f166;
	add.s32 	%r343, %r343, 8;
$L__BB0_31:
	setp.eq.s32 	%p41, %r14, 0;
	@%p41 bra 	$L__BB0_38;
	setp.lt.u32 	%p42, %r15, 3;
	@%p42 bra 	$L__BB0_34;
	add.s32 	%r192, %r343, %r39;
	mul.wide.u32 	%rd169, %r192, 4;
	add.s64 	%rd170, %rd2, %rd169;
	ld.global.nc.f32 	%f167, [%rd170];
	mul.wide.u32 	%rd171, %r343, 4;
	add.s64 	%rd172, %rd11, %rd171;
	st.local.f32 	[%rd172], %f167;
	add.s64 	%rd173, %rd1, %rd169;
	ld.global.nc.f32 	%f168, [%rd173];
	add.s64 	%rd174, %rd12, %rd171;
	st.local.f32 	[%rd174], %f168;
	add.s32 	%r193, %r192, 1;
	mul.wide.u32 	%rd175, %r193, 4;
	add.s64 	%rd176, %rd2, %rd175;
	ld.global.nc.f32 	%f169, [%rd176];
	st.local.f32 	[%rd172+4], %f169;
	add.s64 	%rd177, %rd1, %rd175;
	ld.global.nc.f32 	%f170, [%rd177];
	st.local.f32 	[%rd174+4], %f170;
	add.s32 	%r194, %r192, 2;
	mul.wide.u32 	%rd178, %r194, 4;
	add.s64 	%rd179, %rd2, %rd178;
	ld.global.nc.f32 	%f171, [%rd179];
	st.local.f32 	[%rd172+8], %f171;
	add.s64 	%rd180, %rd1, %rd178;
	ld.global.nc.f32 	%f172, [%rd180];
	st.local.f32 	[%rd174+8], %f172;
	add.s32 	%r195, %r192, 3;
	mul.wide.u32 	%rd181, %r195, 4;
	add.s64 	%rd182, %rd2, %rd181;
	ld.global.nc.f32 	%f173, [%rd182];
	st.local.f32 	[%rd172+12], %f173;
	add.s64 	%rd183, %rd1, %rd181;
	ld.global.nc.f32 	%f174, [%rd183];
	st.local.f32 	[%rd174+12], %f174;
	add.s32 	%r343, %r343, 4;
$L__BB0_34:
	setp.eq.s32 	%p43, %r19, 0;
	@%p43 bra 	$L__BB0_38;
	setp.eq.s32 	%p44, %r19, 1;
	add.s32 	%r47, %r343, %r39;
	mul.wide.u32 	%rd184, %r47, 4;
	add.s64 	%rd185, %rd2, %rd184;
	ld.global.nc.f32 	%f175, [%rd185];
	mul.wide.u32 	%rd186, %r343, 4;
	add.s64 	%rd30, %rd11, %rd186;
	st.local.f32 	[%rd30], %f175;
	add.s64 	%rd187, %rd1, %rd184;
	ld.global.nc.f32 	%f176, [%rd187];
	add.s64 	%rd31, %rd12, %rd186;
	st.local.f32 	[%rd31], %f176;
	@%p44 bra 	$L__BB0_38;
	setp.eq.s32 	%p45, %r19, 2;
	add.s32 	%r196, %r47, 1;
	mul.wide.u32 	%rd188, %r196, 4;
	add.s64 	%rd189, %rd2, %rd188;
	ld.global.nc.f32 	%f177, [%rd189];
	st.local.f32 	[%rd30+4], %f177;
	add.s64 	%rd190, %rd1, %rd188;
	ld.global.nc.f32 	%f178, [%rd190];
	st.local.f32 	[%rd31+4], %f178;
	@%p45 bra 	$L__BB0_38;
	add.s32 	%r197, %r47, 2;
	mul.wide.u32 	%rd191, %r197, 4;
	add.s64 	%rd192, %rd2, %rd191;
	ld.global.nc.f32 	%f179, [%rd192];
	st.local.f32 	[%rd30+8], %f179;
	add.s64 	%rd193, %rd1, %rd191;
	ld.global.nc.f32 	%f180, [%rd193];
	st.local.f32 	[%rd31+8], %f180;
$L__BB0_38:
	@%p46 bra 	$L__BB0_78;
	mul.f32 	%f181, %f10, 0f3F22F983;
	cvt.rni.s32.f32 	%r352, %f181;
	cvt.rn.f32.s32 	%f182, %r352;
	fma.rn.f32 	%f183, %f182, 0fBFC90FDA, %f10;
	fma.rn.f32 	%f184, %f182, 0fB3A22168, %f183;
	fma.rn.f32 	%f768, %f182, 0fA7C234C5, %f184;
	abs.f32 	%f14, %f10;
	setp.ltu.f32 	%p47, %f14, 0f47CE4780;
	mov.u32 	%r348, %r352;
	mov.f32 	%f767, %f768;
	@%p47 bra 	$L__BB0_47;
	setp.eq.f32 	%p48, %f14, 0f7F800000;
	@%p48 bra 	$L__BB0_46;
	mov.b32 	%r49, %f10;
	shl.b32 	%r199, %r49, 8;
	or.b32  	%r50, %r199, -2147483648;
	mov.b64 	%rd401, 0;
	mov.b32 	%r345, 0;
$L__BB0_42:
	.pragma "nounroll";
	mul.wide.u32 	%rd195, %r345, 4;
	mov.u64 	%rd196, __cudart_i2opi_f;
	add.s64 	%rd197, %rd196, %rd195;
	ld.global.nc.u32 	%r200, [%rd197];
	mad.wide.u32 	%rd198, %r200, %r50, %rd401;
	shr.u64 	%rd401, %rd198, 32;
	add.s64 	%rd199, %rd8, %rd195;
	st.local.u32 	[%rd199], %rd198;
	add.s32 	%r345, %r345, 1;
	setp.ne.s32 	%p49, %r345, 6;
	@%p49 bra 	$L__BB0_42;
	shr.u32 	%r201, %r49, 23;
	st.local.u32 	[%rd8+24], %rd401;
	and.b32  	%r53, %r201, 31;
	and.b32  	%r202, %r201, 224;
	add.s32 	%r203, %r202, -128;
	shr.u32 	%r204, %r203, 5;
	mul.wide.u32 	%rd200, %r204, 4;
	sub.s64 	%rd34, %rd8, %rd200;
	ld.local.u32 	%r346, [%rd34+24];
	ld.local.u32 	%r347, [%rd34+20];
	setp.eq.s32 	%p50, %r53, 0;
	@%p50 bra 	$L__BB0_45;
	shf.l.wrap.b32 	%r346, %r347, %r346, %r53;
	ld.local.u32 	%r205, [%rd34+16];
	shf.l.wrap.b32 	%r347, %r205, %r347, %r53;
$L__BB0_45:
	shr.u32 	%r206, %r346, 30;
	shf.l.wrap.b32 	%r207, %r347, %r346, 2;
	shl.b32 	%r208, %r347, 2;
	shr.u32 	%r209, %r207, 31;
	add.s32 	%r210, %r209, %r206;
	neg.s32 	%r211, %r210;
	setp.lt.s32 	%p51, %r49, 0;
	selp.b32 	%r348, %r211, %r210, %p51;
	xor.b32  	%r212, %r207, %r49;
	shr.s32 	%r213, %r207, 31;
	xor.b32  	%r214, %r213, %r207;
	xor.b32  	%r215, %r213, %r208;
	cvt.u64.u32 	%rd201, %r214;
	shl.b64 	%rd202, %rd201, 32;
	cvt.u64.u32 	%rd203, %r215;
	or.b64  	%rd204, %rd202, %rd203;
	cvt.rn.f64.s64 	%fd1, %rd204;
	mul.f64 	%fd2, %fd1, 0d3BF921FB54442D19;
	cvt.rn.f32.f64 	%f185, %fd2;
	neg.f32 	%f186, %f185;
	setp.lt.s32 	%p52, %r212, 0;
	selp.f32 	%f767, %f186, %f185, %p52;
	bra.uni 	$L__BB0_47;
$L__BB0_46:
	mov.f32 	%f187, 0f00000000;
	mul.rn.f32 	%f767, %f10, %f187;
	mov.b32 	%r348, 0;
$L__BB0_47:
	add.s32 	%r217, %r348, 1;
	mul.rn.f32 	%f188, %f767, %f767;
	and.b32  	%r218, %r348, 1;
	setp.eq.b32 	%p54, %r218, 1;
	selp.f32 	%f189, %f767, 0f3F800000, %p54;
	fma.rn.f32 	%f190, %f188, %f189, 0f00000000;
	fma.rn.f32 	%f191, %f188, 0f37CBAC00, 0fBAB607ED;
	selp.f32 	%f192, 0fB94D4153, %f191, %p54;
	selp.f32 	%f193, 0f3C0885E4, 0f3D2AAABB, %p54;
	fma.rn.f32 	%f194, %f192, %f188, %f193;
	selp.f32 	%f195, 0fBE2AAAA8, 0fBEFFFFFF, %p54;
	fma.rn.f32 	%f196, %f194, %f188, %f195;
	fma.rn.f32 	%f197, %f196, %f190, %f189;
	and.b32  	%r219, %r217, 2;
	setp.eq.s32 	%p55, %r219, 0;
	mov.f32 	%f198, 0f00000000;
	sub.f32 	%f199, %f198, %f197;
	selp.f32 	%f18, %f197, %f199, %p55;
	@%p47 bra 	$L__BB0_55;
	setp.eq.f32 	%p56, %f14, 0f7F800000;
	@%p56 bra 	$L__BB0_54;
	mov.b32 	%r62, %f10;
	shl.b32 	%r221, %r62, 8;
	or.b32  	%r63, %r221, -2147483648;
	mov.b64 	%rd402, 0;
	mov.b32 	%r349, 0;
$L__BB0_50:
	.pragma "nounroll";
	mul.wide.u32 	%rd206, %r349, 4;
	mov.u64 	%rd207, __cudart_i2opi_f;
	add.s64 	%rd208, %rd207, %rd206;
	ld.global.nc.u32 	%r222, [%rd208];
	mad.wide.u32 	%rd209, %r222, %r63, %rd402;
	shr.u64 	%rd402, %rd209, 32;
	add.s64 	%rd210, %rd7, %rd206;
	st.local.u32 	[%rd210], %rd209;
	add.s32 	%r349, %r349, 1;
	setp.ne.s32 	%p57, %r349, 6;
	@%p57 bra 	$L__BB0_50;
	shr.u32 	%r223, %r62, 23;
	st.local.u32 	[%rd7+24], %rd402;
	and.b32  	%r66, %r223, 31;
	and.b32  	%r224, %r223, 224;
	add.s32 	%r225, %r224, -128;
	shr.u32 	%r226, %r225, 5;
	mul.wide.u32 	%rd211, %r226, 4;
	sub.s64 	%rd37, %rd7, %rd211;
	ld.local.u32 	%r350, [%rd37+24];
	ld.local.u32 	%r351, [%rd37+20];
	setp.eq.s32 	%p58, %r66, 0;
	@%p58 bra 	$L__BB0_53;
	shf.l.wrap.b32 	%r350, %r351, %r350, %r66;
	ld.local.u32 	%r227, [%rd37+16];
	shf.l.wrap.b32 	%r351, %r227, %r351, %r66;
$L__BB0_53:
	shr.u32 	%r228, %r350, 30;
	shf.l.wrap.b32 	%r229, %r351, %r350, 2;
	shl.b32 	%r230, %r351, 2;
	shr.u32 	%r231, %r229, 31;
	add.s32 	%r232, %r231, %r228;
	neg.s32 	%r233, %r232;
	setp.lt.s32 	%p59, %r62, 0;
	selp.b32 	%r352, %r233, %r232, %p59;
	xor.b32  	%r234, %r229, %r62;
	shr.s32 	%r235, %r229, 31;
	xor.b32  	%r236, %r235, %r229;
	xor.b32  	%r237, %r235, %r230;
	cvt.u64.u32 	%rd212, %r236;
	shl.b64 	%rd213, %rd212, 32;
	cvt.u64.u32 	%rd214, %r237;
	or.b64  	%rd215, %rd213, %rd214;
	cvt.rn.f64.s64 	%fd3, %rd215;
	mul.f64 	%fd4, %fd3, 0d3BF921FB54442D19;
	cvt.rn.f32.f64 	%f200, %fd4;
	neg.f32 	%f201, %f200;
	setp.lt.s32 	%p60, %r234, 0;
	selp.f32 	%f768, %f201, %f200, %p60;
	bra.uni 	$L__BB0_55;
$L__BB0_54:
	mov.f32 	%f202, 0f00000000;
	mul.rn.f32 	%f768, %f10, %f202;
	mov.b32 	%r352, 0;
$L__BB0_55:
	setp.lt.u32 	%p61, %r132, 2;
	mul.rn.f32 	%f203, %f768, %f768;
	and.b32  	%r239, %r352, 1;
	setp.eq.b32 	%p62, %r239, 1;
	selp.f32 	%f204, 0f3F800000, %f768, %p62;
	fma.rn.f32 	%f205, %f203, %f204, 0f00000000;
	fma.rn.f32 	%f206, %f203, 0f37CBAC00, 0fBAB607ED;
	selp.f32 	%f207, %f206, 0fB94D4153, %p62;
	selp.f32 	%f208, 0f3D2AAABB, 0f3C0885E4, %p62;
	fma.rn.f32 	%f209, %f207, %f203, %f208;
	selp.f32 	%f210, 0fBEFFFFFF, 0fBE2AAAA8, %p62;
	fma.rn.f32 	%f211, %f209, %f203, %f210;
	fma.rn.f32 	%f212, %f211, %f205, %f204;
	and.b32  	%r240, %r352, 2;
	setp.eq.s32 	%p63, %r240, 0;
	mov.f32 	%f213, 0f00000000;
	sub.f32 	%f214, %f213, %f212;
	selp.f32 	%f22, %f212, %f214, %p63;
	@%p61 bra 	$L__BB0_78;
	setp.lt.u32 	%p64, %r16, 7;
	mov.b32 	%r355, 0;
	@%p64 bra 	$L__BB0_59;
	mov.b32 	%r353, 0;
$L__BB0_58:
	.pragma "nounroll";
	shl.b32 	%r243, %r353, 1;
	mul.wide.u32 	%rd216, %r243, 4;
	add.s64 	%rd217, %rd11, %rd216;
	ld.local.v4.f32 	{%f215, %f216, %f217, %f218}, [%rd217];
	mul.f32 	%f219, %f18, %f215;
	mul.f32 	%f220, %f22, %f216;
	sub.f32 	%f221, %f219, %f220;
	mul.f32 	%f222, %f18, %f216;
	fma.rn.f32 	%f223, %f22, %f215, %f222;
	mul.f32 	%f224, %f18, %f217;
	mul.f32 	%f225, %f22, %f218;
	sub.f32 	%f226, %f224, %f225;
	mul.f32 	%f227, %f18, %f218;
	fma.rn.f32 	%f228, %f22, %f217, %f227;
	st.local.v4.f32 	[%rd217], {%f221, %f223, %f226, %f228};
	ld.local.v4.f32 	{%f229, %f230, %f231, %f232}, [%rd217+16];
	mul.f32 	%f233, %f18, %f229;
	mul.f32 	%f234, %f22, %f230;
	sub.f32 	%f235, %f233, %f234;
	mul.f32 	%f236, %f18, %f230;
	fma.rn.f32 	%f237, %f22, %f229, %f236;
	mul.f32 	%f238, %f18, %f231;
	mul.f32 	%f239, %f22, %f232;
	sub.f32 	%f240, %f238, %f239;
	mul.f32 	%f241, %f18, %f232;
	fma.rn.f32 	%f242, %f22, %f231, %f241;
	st.local.v4.f32 	[%rd217+16], {%f235, %f237, %f240, %f242};
	ld.local.v4.f32 	{%f243, %f244, %f245, %f246}, [%rd217+32];
	mul.f32 	%f247, %f18, %f243;
	mul.f32 	%f248, %f22, %f244;
	sub.f32 	%f249, %f247, %f248;
	mul.f32 	%f250, %f18, %f244;
	fma.rn.f32 	%f251, %f22, %f243, %f250;
	mul.f32 	%f252, %f18, %f245;
	mul.f32 	%f253, %f22, %f246;
	sub.f32 	%f254, %f252, %f253;
	mul.f32 	%f255, %f18, %f246;
	fma.rn.f32 	%f256, %f22, %f245, %f255;
	st.local.v4.f32 	[%rd217+32], {%f249, %f251, %f254, %f256};
	ld.local.v4.f32 	{%f257, %f258, %f259, %f260}, [%rd217+48];
	mul.f32 	%f261, %f18, %f257;
	mul.f32 	%f262, %f22, %f258;
	sub.f32 	%f263, %f261, %f262;
	mul.f32 	%f264, %f18, %f258;
	fma.rn.f32 	%f265, %f22, %f257, %f264;
	mul.f32 	%f266, %f18, %f259;
	mul.f32 	%f267, %f22, %f260;
	sub.f32 	%f268, %f266, %f267;
	mul.f32 	%f269, %f18, %f260;
	fma.rn.f32 	%f270, %f22, %f259, %f269;
	st.local.v4.f32 	[%rd217+48], {%f263, %f265, %f268, %f270};
	add.s32 	%r353, %r353, 8;
	setp.ne.s32 	%p65, %r353, %r21;
	mov.u32 	%r355, %r21;
	@%p65 bra 	$L__BB0_58;
$L__BB0_59:
	setp.eq.s32 	%p66, %r22, 0;
	@%p66 bra 	$L__BB0_67;
	setp.lt.u32 	%p67, %r17, 3;
	@%p67 bra 	$L__BB0_62;
	shl.b32 	%r244, %r355, 1;
	mul.wide.u32 	%rd218, %r244, 4;
	add.s64 	%rd219, %rd11, %rd218;
	ld.local.v2.f32 	{%f271, %f272}, [%rd219];
	mul.f32 	%f273, %f18, %f271;
	mul.f32 	%f274, %f22, %f272;
	sub.f32 	%f275, %f273, %f274;
	mul.f32 	%f276, %f18, %f272;
	fma.rn.f32 	%f277, %f22, %f271, %f276;
	st.local.v2.f32 	[%rd219], {%f275, %f277};
	add.s32 	%r245, %r244, 2;
	mul.wide.u32 	%rd220, %r245, 4;
	add.s64 	%rd221, %rd11, %rd220;
	ld.local.v2.f32 	{%f278, %f279}, [%rd221];
	mul.f32 	%f280, %f18, %f278;
	mul.f32 	%f281, %f22, %f279;
	sub.f32 	%f282, %f280, %f281;
	mul.f32 	%f283, %f18, %f279;
	fma.rn.f32 	%f284, %f22, %f278, %f283;
	st.local.v2.f32 	[%rd221], {%f282, %f284};
	add.s32 	%r246, %r244, 4;
	mul.wide.u32 	%rd222, %r246, 4;
	add.s64 	%rd223, %rd11, %rd222;
	ld.local.v2.f32 	{%f285, %f286}, [%rd223];
	mul.f32 	%f287, %f18, %f285;
	mul.f32 	%f288, %f22, %f286;
	sub.f32 	%f289, %f287, %f288;
	mul.f32 	%f290, %f18, %f286;
	fma.rn.f32 	%f291, %f22, %f285, %f290;
	st.local.v2.f32 	[%rd223], {%f289, %f291};
	add.s32 	%r247, %r244, 6;
	mul.wide.u32 	%rd224, %r247, 4;
	add.s64 	%rd225, %rd11, %rd224;
	ld.local.v2.f32 	{%f292, %f293}, [%rd225];
	mul.f32 	%f294, %f18, %f292;
	mul.f32 	%f295, %f22, %f293;
	sub.f32 	%f296, %f294, %f295;
	mul.f32 	%f297, %f18, %f293;
	fma.rn.f32 	%f298, %f22, %f292, %f297;
	st.local.v2.f32 	[%rd225], {%f296, %f298};
	sub.s32 	%r355, %r246, %r355;
$L__BB0_62:
	setp.eq.s32 	%p68, %r23, 0;
	@%p68 bra 	$L__BB0_67;
	setp.eq.s32 	%p69, %r18, 0;
	@%p69 bra 	$L__BB0_65;
	shl.b32 	%r248, %r355, 1;
	mul.wide.u32 	%rd226, %r248, 4;
	add.s64 	%rd227, %rd11, %rd226;
	ld.local.v2.f32 	{%f299, %f300}, [%rd227];
	mul.f32 	%f301, %f18, %f299;
	mul.f32 	%f302, %f22, %f300;
	sub.f32 	%f303, %f301, %f302;
	mul.f32 	%f304, %f18, %f300;
	fma.rn.f32 	%f305, %f22, %f299, %f304;
	st.local.v2.f32 	[%rd227], {%f303, %f305};
	add.s32 	%r249, %r248, 2;
	mul.wide.u32 	%rd228, %r249, 4;
	add.s64 	%rd229, %rd11, %rd228;
	ld.local.v2.f32 	{%f306, %f307}, [%rd229];
	mul.f32 	%f308, %f18, %f306;
	mul.f32 	%f309, %f22, %f307;
	sub.f32 	%f310, %f308, %f309;
	mul.f32 	%f311, %f18, %f307;
	fma.rn.f32 	%f312, %f22, %f306, %f311;
	st.local.v2.f32 	[%rd229], {%f310, %f312};
	sub.s32 	%r355, %r249, %r355;
$L__BB0_65:
	setp.eq.s32 	%p70, %r24, 0;
	@%p70 bra 	$L__BB0_67;
	shl.b32 	%r250, %r355, 1;
	mul.wide.u32 	%rd230, %r250, 4;
	add.s64 	%rd231, %rd11, %rd230;
	ld.local.v2.f32 	{%f313, %f314}, [%rd231];
	mul.f32 	%f315, %f18, %f313;
	mul.f32 	%f316, %f22, %f314;
	sub.f32 	%f317, %f315, %f316;
	mul.f32 	%f318, %f18, %f314;
	fma.rn.f32 	%f319, %f22, %f313, %f318;
	st.local.v2.f32 	[%rd231], {%f317, %f319};
$L__BB0_67:
	mov.b32 	%r359, 0;
	@%p64 bra 	$L__BB0_70;
	mov.b32 	%r357, 0;
$L__BB0_69:
	.pragma "nounroll";
	shl.b32 	%r253, %r357, 1;
	mul.wide.u32 	%rd232, %r253, 4;
	add.s64 	%rd233, %rd12, %rd232;
	ld.local.v4.f32 	{%f320, %f321, %f322, %f323}, [%rd233];
	mul.f32 	%f324, %f18, %f320;
	mul.f32 	%f325, %f22, %f321;
	sub.f32 	%f326, %f324, %f325;
	mul.f32 	%f327, %f18, %f321;
	fma.rn.f32 	%f328, %f22, %f320, %f327;
	mul.f32 	%f329, %f18, %f322;
	mul.f32 	%f330, %f22, %f323;
	sub.f32 	%f331, %f329, %f330;
	mul.f32 	%f332, %f18, %f323;
	fma.rn.f32 	%f333, %f22, %f322, %f332;
	st.local.v4.f32 	[%rd233], {%f326, %f328, %f331, %f333};
	ld.local.v4.f32 	{%f334, %f335, %f336, %f337}, [%rd233+16];
	mul.f32 	%f338, %f18, %f334;
	mul.f32 	%f339, %f22, %f335;
	sub.f32 	%f340, %f338, %f339;
	mul.f32 	%f341, %f18, %f335;
	fma.rn.f32 	%f342, %f22, %f334, %f341;
	mul.f32 	%f343, %f18, %f336;
	mul.f32 	%f344, %f22, %f337;
	sub.f32 	%f345, %f343, %f344;
	mul.f32 	%f346, %f18, %f337;
	fma.rn.f32 	%f347, %f22, %f336, %f346;
	st.local.v4.f32 	[%rd233+16], {%f340, %f342, %f345, %f347};
	ld.local.v4.f32 	{%f348, %f349, %f350, %f351}, [%rd233+32];
	mul.f32 	%f352, %f18, %f348;
	mul.f32 	%f353, %f22, %f349;
	sub.f32 	%f354, %f352, %f353;
	mul.f32 	%f355, %f18, %f349;
	fma.rn.f32 	%f356, %f22, %f348, %f355;
	mul.f32 	%f357, %f18, %f350;
	mul.f32 	%f358, %f22, %f351;
	sub.f32 	%f359, %f357, %f358;
	mul.f32 	%f360, %f18, %f351;
	fma.rn.f32 	%f361, %f22, %f350, %f360;
	st.local.v4.f32 	[%rd233+32], {%f354, %f356, %f359, %f361};
	ld.local.v4.f32 	{%f362, %f363, %f364, %f365}, [%rd233+48];
	mul.f32 	%f366, %f18, %f362;
	mul.f32 	%f367, %f22, %f363;
	sub.f32 	%f368, %f366, %f367;
	mul.f32 	%f369, %f18, %f363;
	fma.rn.f32 	%f370, %f22, %f362, %f369;
	mul.f32 	%f371, %f18, %f364;
	mul.f32 	%f372, %f22, %f365;
	sub.f32 	%f373, %f371, %f372;
	mul.f32 	%f374, %f18, %f365;
	fma.rn.f32 	%f375, %f22, %f364, %f374;
	st.local.v4.f32 	[%rd233+48], {%f368, %f370, %f373, %f375};
	add.s32 	%r357, %r357, 8;
	setp.ne.s32 	%p72, %r357, %r21;
	mov.u32 	%r359, %r21;
	@%p72 bra 	$L__BB0_69;
$L__BB0_70:
	@%p66 bra 	$L__BB0_78;
	setp.lt.u32 	%p74, %r17, 3;
	@%p74 bra 	$L__BB0_73;
	shl.b32 	%r254, %r359, 1;
	mul.wide.u32 	%rd234, %r254, 4;
	add.s64 	%rd235, %rd12, %rd234;
	ld.local.v2.f32 	{%f376, %f377}, [%rd235];
	mul.f32 	%f378, %f18, %f376;
	mul.f32 	%f379, %f22, %f377;
	sub.f32 	%f380, %f378, %f379;
	mul.f32 	%f381, %f18, %f377;
	fma.rn.f32 	%f382, %f22, %f376, %f381;
	st.local.v2.f32 	[%rd235], {%f380, %f382};
	add.s32 	%r255, %r254, 2;
	mul.wide.u32 	%rd236, %r255, 4;
	add.s64 	%rd237, %rd12, %rd236;
	ld.local.v2.f32 	{%f383, %f384}, [%rd237];
	mul.f32 	%f385, %f18, %f383;
	mul.f32 	%f386, %f22, %f384;
	sub.f32 	%f387, %f385, %f386;
	mul.f32 	%f388, %f18, %f384;
	fma.rn.f32 	%f389, %f22, %f383, %f388;
	st.local.v2.f32 	[%rd237], {%f387, %f389};
	add.s32 	%r256, %r254, 4;
	mul.wide.u32 	%rd238, %r256, 4;
	add.s64 	%rd239, %rd12, %rd238;
	ld.local.v2.f32 	{%f390, %f391}, [%rd239];
	mul.f32 	%f392, %f18, %f390;
	mul.f32 	%f393, %f22, %f391;
	sub.f32 	%f394, %f392, %f393;
	mul.f32 	%f395, %f18, %f391;
	fma.rn.f32 	%f396, %f22, %f390, %f395;
	st.local.v2.f32 	[%rd239], {%f394, %f396};
	add.s32 	%r257, %r254, 6;
	mul.wide.u32 	%rd240, %r257, 4;
	add.s64 	%rd241, %rd12, %rd240;
	ld.local.v2.f32 	{%f397, %f398}, [%rd241];
	mul.f32 	%f399, %f18, %f397;
	mul.f32 	%f400, %f22, %f398;
	sub.f32 	%f401, %f399, %f400;
	mul.f32 	%f402, %f18, %f398;
	fma.rn.f32 	%f403, %f22, %f397, %f402;
	st.local.v2.f32 	[%rd241], {%f401, %f403};
	sub.s32 	%r359, %r256, %r359;
$L__BB0_73:
	setp.eq.s32 	%p75, %r23, 0;
	@%p75 bra 	$L__BB0_78;
	setp.eq.s32 	%p76, %r18, 0;
	@%p76 bra 	$L__BB0_76;
	shl.b32 	%r258, %r359, 1;
	mul.wide.u32 	%rd242, %r258, 4;
	add.s64 	%rd243, %rd12, %rd242;
	ld.local.v2.f32 	{%f404, %f405}, [%rd243];
	mul.f32 	%f406, %f18, %f404;
	mul.f32 	%f407, %f22, %f405;
	sub.f32 	%f408, %f406, %f407;
	mul.f32 	%f409, %f18, %f405;
	fma.rn.f32 	%f410, %f22, %f404, %f409;
	st.local.v2.f32 	[%rd243], {%f408, %f410};
	add.s32 	%r259, %r258, 2;
	mul.wide.u32 	%rd244, %r259, 4;
	add.s64 	%rd245, %rd12, %rd244;
	ld.local.v2.f32 	{%f411, %f412}, [%rd245];
	mul.f32 	%f413, %f18, %f411;
	mul.f32 	%f414, %f22, %f412;
	sub.f32 	%f415, %f413, %f414;
	mul.f32 	%f416, %f18, %f412;
	fma.rn.f32 	%f417, %f22, %f411, %f416;
	st.local.v2.f32 	[%rd245], {%f415, %f417};
	sub.s32 	%r359, %r259, %r359;
$L__BB0_76:
	setp.eq.s32 	%p77, %r24, 0;
	@%p77 bra 	$L__BB0_78;
	shl.b32 	%r260, %r359, 1;
	mul.wide.u32 	%rd246, %r260, 4;
	add.s64 	%rd247, %rd12, %rd246;
	ld.local.v2.f32 	{%f418, %f419}, [%rd247];
	mul.f32 	%f420, %f18, %f418;
	mul.f32 	%f421, %f22, %f419;
	sub.f32 	%f422, %f420, %f421;
	mul.f32 	%f423, %f18, %f419;
	fma.rn.f32 	%f424, %f22, %f418, %f423;
	st.local.v2.f32 	[%rd247], {%f422, %f424};
$L__BB0_78:
	setp.eq.s32 	%p78, %r126, 0;
	mad.lo.s32 	%r89, %r38, %r130, %r335;
	mul.wide.u32 	%rd248, %r89, 4;
	add.s64 	%rd249, %rd16, %rd248;
	ld.global.nc.f32 	%f23, [%rd249];
	add.s64 	%rd250, %rd17, %rd248;
	ld.global.nc.f32 	%f778, [%rd250];
	@%p78 bra 	$L__BB0_96;
	mul.wide.u32 	%rd251, %r89, 4;
	add.s64 	%rd252, %rd18, %rd251;
	ld.global.nc.f32 	%f25, [%rd252];
	fma.rn.f32 	%f426, %f25, 0fBBBB989D, 0f3F000000;
	cvt.sat.f32.f32 	%f427, %f426;
	mov.f32 	%f428, 0f4B400001;
	mov.f32 	%f429, 0f437C0000;
	fma.rm.f32 	%f430, %f427, %f429, %f428;
	add.f32 	%f431, %f430, 0fCB40007F;
	neg.f32 	%f432, %f431;
	fma.rn.f32 	%f433, %f25, 0fBFB8AA3B, %f432;
	fma.rn.f32 	%f434, %f25, 0fB2A57060, %f433;
	mov.b32 	%r261, %f430;
	shl.b32 	%r262, %r261, 23;
	mov.b32 	%f435, %r262;
	ex2.approx.ftz.f32 	%f436, %f434;
	fma.rn.f32 	%f26, %f436, %f435, 0f3F800000;
	mov.f32 	%f776, 0f00000000;
	@%p18 bra 	$L__BB0_93;
	setp.lt.u32 	%p80, %r11, 15;
	add.s32 	%r264, %r340, %r9;
	mad.lo.s32 	%r90, %r264, %r5, %r335;
	mov.f32 	%f776, 0f00000000;
	mov.b32 	%r363, 0;
	@%p80 bra 	$L__BB0_83;
	mov.f32 	%f776, 0f00000000;
	mov.b32 	%r361, 0;
$L__BB0_82:
	.pragma "nounroll";
	add.s32 	%r266, %r361, %r8;
	mad.lo.s32 	%r267, %r266, %r130, %r90;
	mul.wide.u32 	%rd253, %r267, 4;
	add.s64 	%rd254, %rd6, %rd253;
	ld.global.nc.f32 	%f440, [%rd254];
	mul.wide.u32 	%rd255, %r361, 4;
	add.s64 	%rd256, %rd12, %rd255;
	ld.local.v4.f32 	{%f441, %f442, %f443, %f444}, [%rd256];
	fma.rn.f32 	%f445, %f440, %f441, %f776;
	add.s32 	%r268, %r267, %r130;
	mul.wide.u32 	%rd257, %r268, 4;
	add.s64 	%rd258, %rd6, %rd257;
	ld.global.nc.f32 	%f446, [%rd258];
	fma.rn.f32 	%f447, %f446, %f442, %f445;
	add.s32 	%r269, %r268, %r130;
	mul.wide.u32 	%rd259, %r269, 4;
	add.s64 	%rd260, %rd6, %rd259;
	ld.global.nc.f32 	%f448, [%rd260];
	fma.rn.f32 	%f449, %f448, %f443, %f447;
	add.s32 	%r270, %r269, %r130;
	mul.wide.u32 	%rd261, %r270, 4;
	add.s64 	%rd262, %rd6, %rd261;
	ld.global.nc.f32 	%f450, [%rd262];
	fma.rn.f32 	%f451, %f450, %f444, %f449;
	add.s32 	%r271, %r270, %r130;
	mul.wide.u32 	%rd263, %r271, 4;
	add.s64 	%rd264, %rd6, %rd263;
	ld.global.nc.f32 	%f452, [%rd264];
	ld.local.v4.f32 	{%f453, %f454, %f455, %f456}, [%rd256+16];
	fma.rn.f32 	%f457, %f452, %f453, %f451;
	add.s32 	%r272, %r271, %r130;
	mul.wide.u32 	%rd265, %r272, 4;
	add.s64 	%rd266, %rd6, %rd265;
	ld.global.nc.f32 	%f458, [%rd266];
	fma.rn.f32 	%f459, %f458, %f454, %f457;
	add.s32 	%r273, %r272, %r130;
	mul.wide.u32 	%rd267, %r273, 4;
	add.s64 	%rd268, %rd6, %rd267;
	ld.global.nc.f32 	%f460, [%rd268];
	fma.rn.f32 	%f461, %f460, %f455, %f459;
	add.s32 	%r274, %r273, %r130;
	mul.wide.u32 	%rd269, %r274, 4;
	add.s64 	%rd270, %rd6, %rd269;
	ld.global.nc.f32 	%f462, [%rd270];
	fma.rn.f32 	%f463, %f462, %f456, %f461;
	add.s32 	%r275, %r274, %r130;
	mul.wide.u32 	%rd271, %r275, 4;
	add.s64 	%rd272, %rd6, %rd271;
	ld.global.nc.f32 	%f464, [%rd272];
	ld.local.v4.f32 	{%f465, %f466, %f467, %f468}, [%rd256+32];
	fma.rn.f32 	%f469, %f464, %f465, %f463;
	add.s32 	%r276, %r275, %r130;
	mul.wide.u32 	%rd273, %r276, 4;
	add.s64 	%rd274, %rd6, %rd273;
	ld.global.nc.f32 	%f470, [%rd274];
	fma.rn.f32 	%f471, %f470, %f466, %f469;
	add.s32 	%r277, %r276, %r130;
	mul.wide.u32 	%rd275, %r277, 4;
	add.s64 	%rd276, %rd6, %rd275;
	ld.global.nc.f32 	%f472, [%rd276];
	fma.rn.f32 	%f473, %f472, %f467, %f471;
	add.s32 	%r278, %r277, %r130;
	mul.wide.u32 	%rd277, %r278, 4;
	add.s64 	%rd278, %rd6, %rd277;
	ld.global.nc.f32 	%f474, [%rd278];
	fma.rn.f32 	%f475, %f474, %f468, %f473;
	add.s32 	%r279, %r278, %r130;
	mul.wide.u32 	%rd279, %r279, 4;
	add.s64 	%rd280, %rd6, %rd279;
	ld.global.nc.f32 	%f476, [%rd280];
	ld.local.v4.f32 	{%f477, %f478, %f479, %f480}, [%rd256+48];
	fma.rn.f32 	%f481, %f476, %f477, %f475;
	add.s32 	%r280, %r279, %r130;
	mul.wide.u32 	%rd281, %r280, 4;
	add.s64 	%rd282, %rd6, %rd281;
	ld.global.nc.f32 	%f482, [%rd282];
	fma.rn.f32 	%f483, %f482, %f478, %f481;
	add.s32 	%r281, %r280, %r130;
	mul.wide.u32 	%rd283, %r281, 4;
	add.s64 	%rd284, %rd6, %rd283;
	ld.global.nc.f32 	%f484, [%rd284];
	fma.rn.f32 	%f485, %f484, %f479, %f483;
	add.s32 	%r282, %r281, %r130;
	mul.wide.u32 	%rd285, %r282, 4;
	add.s64 	%rd286, %rd6, %rd285;
	ld.global.nc.f32 	%f486, [%rd286];
	fma.rn.f32 	%f776, %f486, %f480, %f485;
	add.s32 	%r361, %r361, 16;
	setp.ne.s32 	%p81, %r361, %r20;
	mov.u32 	%r363, %r20;
	@%p81 bra 	$L__BB0_82;
$L__BB0_83:
	setp.eq.s32 	%p82, %r12, 0;
	@%p82 bra 	$L__BB0_93;
	setp.lt.u32 	%p83, %r13, 7;
	@%p83 bra 	$L__BB0_86;
	add.s32 	%r283, %r363, %r8;
	mad.lo.s32 	%r284, %r283, %r130, %r90;
	mul.wide.u32 	%rd287, %r284, 4;
	add.s64 	%rd288, %rd6, %rd287;
	ld.global.nc.f32 	%f488, [%rd288];
	mul.wide.u32 	%rd289, %r363, 4;
	add.s64 	%rd290, %rd12, %rd289;
	ld.local.f32 	%f489, [%rd290];
	fma.rn.f32 	%f490, %f488, %f489, %f776;
	add.s32 	%r285, %r284, %r130;
	mul.wide.u32 	%rd291, %r285, 4;
	add.s64 	%rd292, %rd6, %rd291;
	ld.global.nc.f32 	%f491, [%rd292];
	ld.local.f32 	%f492, [%rd290+4];
	fma.rn.f32 	%f493, %f491, %f492, %f490;
	add.s32 	%r286, %r285, %r130;
	mul.wide.u32 	%rd293, %r286, 4;
	add.s64 	%rd294, %rd6, %rd293;
	ld.global.nc.f32 	%f494, [%rd294];
	ld.local.f32 	%f495, [%rd290+8];
	fma.rn.f32 	%f496, %f494, %f495, %f493;
	add.s32 	%r287, %r286, %r130;
	mul.wide.u32 	%rd295, %r287, 4;
	add.s64 	%rd296, %rd6, %rd295;
	ld.global.nc.f32 	%f497, [%rd296];
	ld.local.f32 	%f498, [%rd290+12];
	fma.rn.f32 	%f499, %f497, %f498, %f496;
	add.s32 	%r288, %r287, %r130;
	mul.wide.u32 	%rd297, %r288, 4;
	add.s64 	%rd298, %rd6, %rd297;
	ld.global.nc.f32 	%f500, [%rd298];
	ld.local.f32 	%f501, [%rd290+16];
	fma.rn.f32 	%f502, %f500, %f501, %f499;
	add.s32 	%r289, %r288, %r130;
	mul.wide.u32 	%rd299, %r289, 4;
	add.s64 	%rd300, %rd6, %rd299;
	ld.global.nc.f32 	%f503, [%rd300];
	ld.local.f32 	%f504, [%rd290+20];
	fma.rn.f32 	%f505, %f503, %f504, %f502;
	add.s32 	%r290, %r289, %r130;
	mul.wide.u32 	%rd301, %r290, 4;
	add.s64 	%rd302, %rd6, %rd301;
	ld.global.nc.f32 	%f506, [%rd302];
	ld.local.f32 	%f507, [%rd290+24];
	fma.rn.f32 	%f508, %f506, %f507, %f505;
	add.s32 	%r291, %r290, %r130;
	mul.wide.u32 	%rd303, %r291, 4;
	add.s64 	%rd304, %rd6, %rd303;
	ld.global.nc.f32 	%f509, [%rd304];
	ld.local.f32 	%f510, [%rd290+28];
	fma.rn.f32 	%f776, %f509, %f510, %f508;
	add.s32 	%r363, %r363, 8;
$L__BB0_86:
	setp.eq.s32 	%p84, %r14, 0;
	@%p84 bra 	$L__BB0_93;
	setp.lt.u32 	%p85, %r15, 3;
	@%p85 bra 	$L__BB0_89;
	add.s32 	%r292, %r363, %r8;
	mad.lo.s32 	%r293, %r292, %r130, %r90;
	mul.wide.u32 	%rd305, %r293, 4;
	add.s64 	%rd306, %rd6, %rd305;
	ld.global.nc.f32 	%f512, [%rd306];
	mul.wide.u32 	%rd307, %r363, 4;
	add.s64 	%rd308, %rd12, %rd307;
	ld.local.f32 	%f513, [%rd308];
	fma.rn.f32 	%f514, %f512, %f513, %f776;
	add.s32 	%r294, %r293, %r130;
	mul.wide.u32 	%rd309, %r294, 4;
	add.s64 	%rd310, %rd6, %rd309;
	ld.global.nc.f32 	%f515, [%rd310];
	ld.local.f32 	%f516, [%rd308+4];
	fma.rn.f32 	%f517, %f515, %f516, %f514;
	add.s32 	%r295, %r294, %r130;
	mul.wide.u32 	%rd311, %r295, 4;
	add.s64 	%rd312, %rd6, %rd311;
	ld.global.nc.f32 	%f518, [%rd312];
	ld.local.f32 	%f519, [%rd308+8];
	fma.rn.f32 	%f520, %f518, %f519, %f517;
	add.s32 	%r296, %r295, %r130;
	mul.wide.u32 	%rd313, %r296, 4;
	add.s64 	%rd314, %rd6, %rd313;
	ld.global.nc.f32 	%f521, [%rd314];
	ld.local.f32 	%f522, [%rd308+12];
	fma.rn.f32 	%f776, %f521, %f522, %f520;
	add.s32 	%r363, %r363, 4;
$L__BB0_89:
	setp.eq.s32 	%p86, %r19, 0;
	@%p86 bra 	$L__BB0_93;
	setp.eq.s32 	%p87, %r19, 1;
	add.s32 	%r297, %r363, %r8;
	mad.lo.s32 	%r98, %r297, %r130, %r90;
	mul.wide.u32 	%rd315, %r98, 4;
	add.s64 	%rd316, %rd6, %rd315;
	ld.global.nc.f32 	%f523, [%rd316];
	mul.wide.u32 	%rd317, %r363, 4;
	add.s64 	%rd38, %rd12, %rd317;
	ld.local.f32 	%f524, [%rd38];
	fma.rn.f32 	%f776, %f523, %f524, %f776;
	@%p87 bra 	$L__BB0_93;
	setp.eq.s32 	%p88, %r19, 2;
	add.s32 	%r99, %r98, %r130;
	mul.wide.u32 	%rd318, %r99, 4;
	add.s64 	%rd319, %rd6, %rd318;
	ld.global.nc.f32 	%f525, [%rd319];
	ld.local.f32 	%f526, [%rd38+4];
	fma.rn.f32 	%f776, %f525, %f526, %f776;
	@%p88 bra 	$L__BB0_93;
	add.s32 	%r298, %r99, %r130;
	mul.wide.u32 	%rd320, %r298, 4;
	add.s64 	%rd321, %rd6, %rd320;
	ld.global.nc.f32 	%f527, [%rd321];
	ld.local.f32 	%f528, [%rd38+8];
	fma.rn.f32 	%f776, %f527, %f528, %f776;
$L__BB0_93:
	setp.eq.s32 	%p89, %r127, 0;
	@%p89 bra 	$L__BB0_95;
	ld.global.nc.f32 	%f529, [%rd14];
	fma.rn.f32 	%f776, %f23, %f529, %f776;
$L__BB0_95:
	mul.f32 	%f530, %f778, %f776;
	rcp.rn.f32 	%f531, %f26;
	mov.f32 	%f532, 0f3F800000;
	sub.f32 	%f533, %f532, %f531;
	fma.rn.f32 	%f534, %f25, %f533, 0f3F800000;
	mul.f32 	%f535, %f531, %f534;
	mul.wide.u32 	%rd322, %r89, 4;
	add.s64 	%rd323, %rd19, %rd322;
	ld.global.f32 	%f536, [%rd323];
	fma.rn.f32 	%f537, %f530, %f535, %f536;
	st.global.f32 	[%rd323], %f537;
	div.rn.f32 	%f538, %f25, %f26;
	mul.f32 	%f778, %f778, %f538;
$L__BB0_96:
	setp.eq.s32 	%p90, %r127, 0;
	mov.f32 	%f790, 0f00000000;
	@%p90 bra 	$L__BB0_98;
	ld.global.nc.f32 	%f540, [%rd14];
	fma.rn.f32 	%f790, %f778, %f540, 0f00000000;
$L__BB0_98:
	mov.f32 	%f791, 0f00000000;
	@%p18 bra 	$L__BB0_107;
	setp.lt.u32 	%p92, %r11, 3;
	add.s32 	%r300, %r340, %r9;
	mul.lo.s32 	%r100, %r300, %r5;
	add.s32 	%r301, %r300, -1;
	mul.lo.s32 	%r101, %r301, %r5;
	add.s32 	%r302, %r37, %r6;
	mad.lo.s32 	%r303, %r302, %r131, %r4;
	mul.lo.s32 	%r102, %r303, %r132;
	mov.f32 	%f791, 0f00000000;
	mov.b32 	%r367, 0;
	@%p92 bra 	$L__BB0_102;
	mov.f32 	%f791, 0f00000000;
	mov.b32 	%r365, 0;
$L__BB0_101:
	.pragma "nounroll";
	add.s32 	%r305, %r365, %r8;
	mad.lo.s32 	%r306, %r305, %r130, %r335;
	add.s32 	%r307, %r306, %r100;
	mul.wide.u32 	%rd324, %r307, 4;
	add.s64 	%rd325, %rd6, %rd324;
	ld.global.nc.f32 	%f545, [%rd325];
	add.s32 	%r308, %r306, %r101;
	mul.wide.u32 	%rd326, %r308, 4;
	add.s64 	%rd327, %rd6, %rd326;
	ld.global.nc.f32 	%f546, [%rd327];
	add.s64 	%rd328, %rd5, %rd326;
	ld.global.nc.f32 	%f547, [%rd328];
	mul.wide.u32 	%rd329, %r365, 4;
	add.s64 	%rd330, %rd11, %rd329;
	ld.local.f32 	%f548, [%rd330];
	mul.f32 	%f549, %f23, %f548;
	add.s32 	%r309, %r365, %r102;
	mul.wide.u32 	%rd331, %r309, 4;
	add.s64 	%rd332, %rd4, %rd331;
	mul.f32 	%f550, %f778, %f545;
	atom.global.add.f32 	%f551, [%rd332], %f550;
	add.s64 	%rd333, %rd12, %rd329;
	ld.local.f32 	%f552, [%rd333];
	add.s64 	%rd334, %rd9, %rd329;
	ld.local.f32 	%f553, [%rd334];
	fma.rn.f32 	%f554, %f778, %f552, %f553;
	st.local.f32 	[%rd334], %f554;
	add.s64 	%rd335, %rd10, %rd329;
	ld.local.f32 	%f555, [%rd335];
	ld.local.f32 	%f556, [%rd330];
	fma.rn.f32 	%f557, %f555, %f556, %f790;
	add.s64 	%rd336, %rd3, %rd331;
	mul.f32 	%f558, %f23, %f555;
	atom.global.add.f32 	%f559, [%rd336], %f558;
	ld.local.f32 	%f560, [%rd334];
	mul.f32 	%f561, %f9, %f560;
	mul.f32 	%f562, %f546, %f560;
	mul.f32 	%f563, %f9, %f562;
	fma.rn.f32 	%f564, %f1, %f563, %f791;
	mul.f32 	%f565, %f11, %f560;
	ld.local.f32 	%f566, [%rd330];
	fma.rn.f32 	%f567, %f565, %f566, %f557;
	mul.f32 	%f568, %f23, %f565;
	atom.global.add.f32 	%f569, [%rd336], %f568;
	mul.f32 	%f570, %f549, %f560;
	fma.rn.f32 	%f571, %f69, %f570, %f564;
	mul.f32 	%f572, %f12, %f560;
	st.local.f32 	[%rd335], %f572;
	mul.f32 	%f573, %f547, %f560;
	fma.rn.f32 	%f574, %f3, %f573, %f571;
	st.local.f32 	[%rd334], %f561;
	add.s32 	%r310, %r307, %r130;
	mul.wide.u32 	%rd337, %r310, 4;
	add.s64 	%rd338, %rd6, %rd337;
	ld.global.nc.f32 	%f575, [%rd338];
	add.s32 	%r311, %r308, %r130;
	mul.wide.u32 	%rd339, %r311, 4;
	add.s64 	%rd340, %rd6, %rd339;
	ld.global.nc.f32 	%f576, [%rd340];
	add.s64 	%rd341, %rd5, %rd339;
	ld.global.nc.f32 	%f577, [%rd341];
	ld.local.f32 	%f578, [%rd330+4];
	mul.f32 	%f579, %f23, %f578;
	add.s32 	%r312, %r309, 1;
	mul.wide.u32 	%rd342, %r312, 4;
	add.s64 	%rd343, %rd4, %rd342;
	mul.f32 	%f580, %f778, %f575;
	atom.global.add.f32 	%f581, [%rd343], %f580;
	ld.local.f32 	%f582, [%rd333+4];
	ld.local.f32 	%f583, [%rd334+4];
	fma.rn.f32 	%f584, %f778, %f582, %f583;
	st.local.f32 	[%rd334+4], %f584;
	ld.local.f32 	%f585, [%rd335+4];
	ld.local.f32 	%f586, [%rd330+4];
	fma.rn.f32 	%f587, %f585, %f586, %f567;
	add.s64 	%rd344, %rd3, %rd342;
	mul.f32 	%f588, %f23, %f585;
	atom.global.add.f32 	%f589, [%rd344], %f588;
	ld.local.f32 	%f590, [%rd334+4];
	mul.f32 	%f591, %f9, %f590;
	mul.f32 	%f592, %f576, %f590;
	mul.f32 	%f593, %f9, %f592;
	fma.rn.f32 	%f594, %f1, %f593, %f574;
	mul.f32 	%f595, %f11, %f590;
	ld.local.f32 	%f596, [%rd330+4];
	fma.rn.f32 	%f597, %f595, %f596, %f587;
	mul.f32 	%f598, %f23, %f595;
	atom.global.add.f32 	%f599, [%rd344], %f598;
	mul.f32 	%f600, %f579, %f590;
	fma.rn.f32 	%f601, %f69, %f600, %f594;
	mul.f32 	%f602, %f12, %f590;
	st.local.f32 	[%rd335+4], %f602;
	mul.f32 	%f603, %f577, %f590;
	fma.rn.f32 	%f604, %f3, %f603, %f601;
	st.local.f32 	[%rd334+4], %f591;
	add.s32 	%r313, %r310, %r130;
	mul.wide.u32 	%rd345, %r313, 4;
	add.s64 	%rd346, %rd6, %rd345;
	ld.global.nc.f32 	%f605, [%rd346];
	add.s32 	%r314, %r311, %r130;
	mul.wide.u32 	%rd347, %r314, 4;
	add.s64 	%rd348, %rd6, %rd347;
	ld.global.nc.f32 	%f606, [%rd348];
	add.s64 	%rd349, %rd5, %rd347;
	ld.global.nc.f32 	%f607, [%rd349];
	ld.local.f32 	%f608, [%rd330+8];
	mul.f32 	%f609, %f23, %f608;
	add.s32 	%r315, %r309, 2;
	mul.wide.u32 	%rd350, %r315, 4;
	add.s64 	%rd351, %rd4, %rd350;
	mul.f32 	%f610, %f778, %f605;
	atom.global.add.f32 	%f611, [%rd351], %f610;
	ld.local.f32 	%f612, [%rd333+8];
	ld.local.f32 	%f613, [%rd334+8];
	fma.rn.f32 	%f614, %f778, %f612, %f613;
	st.local.f32 	[%rd334+8], %f614;
	ld.local.f32 	%f615, [%rd335+8];
	ld.local.f32 	%f616, [%rd330+8];
	fma.rn.f32 	%f617, %f615, %f616, %f597;
	add.s64 	%rd352, %rd3, %rd350;
	mul.f32 	%f618, %f23, %f615;
	atom.global.add.f32 	%f619, [%rd352], %f618;
	ld.local.f32 	%f620, [%rd334+8];
	mul.f32 	%f621, %f9, %f620;
	mul.f32 	%f622, %f606, %f620;
	mul.f32 	%f623, %f9, %f622;
	fma.rn.f32 	%f624, %f1, %f623, %f604;
	mul.f32 	%f625, %f11, %f620;
	ld.local.f32 	%f626, [%rd330+8];
	fma.rn.f32 	%f627, %f625, %f626, %f617;
	mul.f32 	%f628, %f23, %f625;
	atom.global.add.f32 	%f629, [%rd352], %f628;
	mul.f32 	%f630, %f609, %f620;
	fma.rn.f32 	%f631, %f69, %f630, %f624;
	mul.f32 	%f632, %f12, %f620;
	st.local.f32 	[%rd335+8], %f632;
	mul.f32 	%f633, %f607, %f620;
	fma.rn.f32 	%f634, %f3, %f633, %f631;
	st.local.f32 	[%rd334+8], %f621;
	add.s32 	%r316, %r313, %r130;
	mul.wide.u32 	%rd353, %r316, 4;
	add.s64 	%rd354, %rd6, %rd353;
	ld.global.nc.f32 	%f635, [%rd354];
	add.s32 	%r317, %r314, %r130;
	mul.wide.u32 	%rd355, %r317, 4;
	add.s64 	%rd356, %rd6, %rd355;
	ld.global.nc.f32 	%f636, [%rd356];
	add.s64 	%rd357, %rd5, %rd355;
	ld.global.nc.f32 	%f637, [%rd357];
	ld.local.f32 	%f638, [%rd330+12];
	mul.f32 	%f639, %f23, %f638;
	add.s32 	%r318, %r309, 3;
	mul.wide.u32 	%rd358, %r318, 4;
	add.s64 	%rd359, %rd4, %rd358;
	mul.f32 	%f640, %f778, %f635;
	atom.global.add.f32 	%f641, [%rd359], %f640;
	ld.local.f32 	%f642, [%rd333+12];
	ld.local.f32 	%f643, [%rd334+12];
	fma.rn.f32 	%f644, %f778, %f642, %f643;
	st.local.f32 	[%rd334+12], %f644;
	ld.local.f32 	%f645, [%rd335+12];
	ld.local.f32 	%f646, [%rd330+12];
	fma.rn.f32 	%f647, %f645, %f646, %f627;
	add.s64 	%rd360, %rd3, %rd358;
	mul.f32 	%f648, %f23, %f645;
	atom.global.add.f32 	%f649, [%rd360], %f648;
	ld.local.f32 	%f650, [%rd334+12];
	mul.f32 	%f651, %f9, %f650;
	mul.f32 	%f652, %f636, %f650;
	mul.f32 	%f653, %f9, %f652;
	fma.rn.f32 	%f654, %f1, %f653, %f634;
	mul.f32 	%f655, %f11, %f650;
	ld.local.f32 	%f656, [%rd330+12];
	fma.rn.f32 	%f790, %f655, %f656, %f647;
	mul.f32 	%f657, %f23, %f655;
	atom.global.add.f32 	%f658, [%rd360], %f657;
	mul.f32 	%f659, %f639, %f650;
	fma.rn.f32 	%f660, %f69, %f659, %f654;
	mul.f32 	%f661, %f12, %f650;
	st.local.f32 	[%rd335+12], %f661;
	mul.f32 	%f662, %f637, %f650;
	fma.rn.f32 	%f791, %f3, %f662, %f660;
	st.local.f32 	[%rd334+12], %f651;
	add.s32 	%r365, %r365, 4;
	setp.ne.s32 	%p93, %r365, %r25;
	mov.u32 	%r367, %r25;
	@%p93 bra 	$L__BB0_101;
$L__BB0_102:
	setp.eq.s32 	%p94, %r19, 0;
	@%p94 bra 	$L__BB0_107;
	setp.eq.s32 	%p95, %r19, 1;
	@%p95 bra 	$L__BB0_105;
	add.s32 	%r319, %r367, %r8;
	mad.lo.s32 	%r320, %r319, %r130, %r335;
	add.s32 	%r321, %r320, %r100;
	mul.wide.u32 	%rd361, %r321, 4;
	add.s64 	%rd362, %rd6, %rd361;
	ld.global.nc.f32 	%f664, [%rd362];
	add.s32 	%r322, %r320, %r101;
	mul.wide.u32 	%rd363, %r322, 4;
	add.s64 	%rd364, %rd6, %rd363;
	ld.global.nc.f32 	%f665, [%rd364];
	add.s64 	%rd365, %rd5, %rd363;
	ld.global.nc.f32 	%f666, [%rd365];
	mul.wide.u32 	%rd366, %r367, 4;
	add.s64 	%rd367, %rd11, %rd366;
	ld.local.f32 	%f667, [%rd367];
	mul.f32 	%f668, %f23, %f667;
	add.s32 	%r323, %r367, %r102;
	mul.wide.u32 	%rd368, %r323, 4;
	add.s64 	%rd369, %rd4, %rd368;
	mul.f32 	%f669, %f778, %f664;
	atom.global.add.f32 	%f670, [%rd369], %f669;
	add.s64 	%rd370, %rd12, %rd366;
	ld.local.f32 	%f671, [%rd370];
	add.s64 	%rd371, %rd9, %rd366;
	ld.local.f32 	%f672, [%rd371];
	fma.rn.f32 	%f673, %f778, %f671, %f672;
	st.local.f32 	[%rd371], %f673;
	add.s64 	%rd372, %rd10, %rd366;
	ld.local.f32 	%f674, [%rd372];
	ld.local.f32 	%f675, [%rd367];
	fma.rn.f32 	%f676, %f674, %f675, %f790;
	add.s64 	%rd373, %rd3, %rd368;
	mul.f32 	%f677, %f23, %f674;
	atom.global.add.f32 	%f678, [%rd373], %f677;
	ld.local.f32 	%f679, [%rd371];
	mul.f32 	%f680, %f9, %f679;
	mul.f32 	%f681, %f665, %f679;
	mul.f32 	%f682, %f9, %f681;
	fma.rn.f32 	%f683, %f1, %f682, %f791;
	mul.f32 	%f684, %f11, %f679;
	ld.local.f32 	%f685, [%rd367];
	fma.rn.f32 	%f686, %f684, %f685, %f676;
	mul.f32 	%f687, %f23, %f684;
	atom.global.add.f32 	%f688, [%rd373], %f687;
	mul.f32 	%f689, %f668, %f679;
	fma.rn.f32 	%f690, %f69, %f689, %f683;
	mul.f32 	%f691, %f12, %f679;
	st.local.f32 	[%rd372], %f691;
	mul.f32 	%f692, %f666, %f679;
	fma.rn.f32 	%f693, %f3, %f692, %f690;
	st.local.f32 	[%rd371], %f680;
	add.s32 	%r324, %r321, %r130;
	mul.wide.u32 	%rd374, %r324, 4;
	add.s64 	%rd375, %rd6, %rd374;
	ld.global.nc.f32 	%f694, [%rd375];
	add.s32 	%r325, %r322, %r130;
	mul.wide.u32 	%rd376, %r325, 4;
	add.s64 	%rd377, %rd6, %rd376;
	ld.global.nc.f32 	%f695, [%rd377];
	add.s64 	%rd378, %rd5, %rd376;
	ld.global.nc.f32 	%f696, [%rd378];
	ld.local.f32 	%f697, [%rd367+4];
	mul.f32 	%f698, %f23, %f697;
	add.s32 	%r326, %r323, 1;
	mul.wide.u32 	%rd379, %r326, 4;
	add.s64 	%rd380, %rd4, %rd379;
	mul.f32 	%f699, %f778, %f694;
	atom.global.add.f32 	%f700, [%rd380], %f699;
	ld.local.f32 	%f701, [%rd370+4];
	ld.local.f32 	%f702, [%rd371+4];
	fma.rn.f32 	%f703, %f778, %f701, %f702;
	st.local.f32 	[%rd371+4], %f703;
	ld.local.f32 	%f704, [%rd372+4];
	ld.local.f32 	%f705, [%rd367+4];
	fma.rn.f32 	%f706, %f704, %f705, %f686;
	add.s64 	%rd381, %rd3, %rd379;
	mul.f32 	%f707, %f23, %f704;
	atom.global.add.f32 	%f708, [%rd381], %f707;
	ld.local.f32 	%f709, [%rd371+4];
	mul.f32 	%f710, %f9, %f709;
	mul.f32 	%f711, %f695, %f709;
	mul.f32 	%f712, %f9, %f711;
	fma.rn.f32 	%f713, %f1, %f712, %f693;
	mul.f32 	%f714, %f11, %f709;
	ld.local.f32 	%f715, [%rd367+4];
	fma.rn.f32 	%f790, %f714, %f715, %f706;
	mul.f32 	%f716, %f23, %f714;
	atom.global.add.f32 	%f717, [%rd381], %f716;
	mul.f32 	%f718, %f698, %f709;
	fma.rn.f32 	%f719, %f69, %f718, %f713;
	mul.f32 	%f720, %f12, %f709;
	st.local.f32 	[%rd372+4], %f720;
	mul.f32 	%f721, %f696, %f709;
	fma.rn.f32 	%f791, %f3, %f721, %f719;
	st.local.f32 	[%rd371+4], %f710;
	add.s32 	%r367, %r367, 2;
$L__BB0_105:
	setp.eq.s32 	%p96, %r26, 0;
	@%p96 bra 	$L__BB0_107;
	add.s32 	%r327, %r367, %r8;
	mad.lo.s32 	%r328, %r327, %r130, %r335;
	add.s32 	%r329, %r328, %r100;
	mul.wide.u32 	%rd382, %r329, 4;
	add.s64 	%rd383, %rd6, %rd382;
	ld.global.nc.f32 	%f722, [%rd383];
	add.s32 	%r330, %r328, %r101;
	mul.wide.u32 	%rd384, %r330, 4;
	add.s64 	%rd385, %rd6, %rd384;
	ld.global.nc.f32 	%f723, [%rd385];
	add.s64 	%rd386, %rd5, %rd384;
	ld.global.nc.f32 	%f724, [%rd386];
	mul.wide.u32 	%rd387, %r367, 4;
	add.s64 	%rd388, %rd11, %rd387;
	ld.local.f32 	%f725, [%rd388];
	mul.f32 	%f726, %f23, %f725;
	add.s32 	%r331, %r367, %r102;
	mul.wide.u32 	%rd389, %r331, 4;
	add.s64 	%rd390, %rd4, %rd389;
	mul.f32 	%f727, %f778, %f722;
	atom.global.add.f32 	%f728, [%rd390], %f727;
	add.s64 	%rd391, %rd12, %rd387;
	ld.local.f32 	%f729, [%rd391];
	add.s64 	%rd392, %rd9, %rd387;
	ld.local.f32 	%f730, [%rd392];
	fma.rn.f32 	%f731, %f778, %f729, %f730;
	st.local.f32 	[%rd392], %f731;
	add.s64 	%rd393, %rd10, %rd387;
	ld.local.f32 	%f732, [%rd393];
	ld.local.f32 	%f733, [%rd388];
	fma.rn.f32 	%f734, %f732, %f733, %f790;
	add.s64 	%rd394, %rd3, %rd389;
	mul.f32 	%f735, %f23, %f732;
	atom.global.add.f32 	%f736, [%rd394], %f735;
	ld.local.f32 	%f737, [%rd392];
	mul.f32 	%f738, %f9, %f737;
	mul.f32 	%f739, %f723, %f737;
	mul.f32 	%f740, %f9, %f739;
	fma.rn.f32 	%f741, %f1, %f740, %f791;
	mul.f32 	%f742, %f11, %f737;
	ld.local.f32 	%f743, [%rd388];
	fma.rn.f32 	%f790, %f742, %f743, %f734;
	mul.f32 	%f744, %f23, %f742;
	atom.global.add.f32 	%f745, [%rd394], %f744;
	mul.f32 	%f746, %f726, %f737;
	fma.rn.f32 	%f747, %f69, %f746, %f741;
	mul.f32 	%f748, %f12, %f737;
	st.local.f32 	[%rd393], %f748;
	mul.f32 	%f749, %f724, %f737;
	fma.rn.f32 	%f791, %f3, %f749, %f747;
	st.local.f32 	[%rd392], %f738;
$L__BB0_107:
	mul.wide.u32 	%rd395, %r89, 4;
	add.s64 	%rd396, %rd20, %rd395;
	st.global.f32 	[%rd396], %f790;
	@%p29 bra 	$L__BB0_112;
	mov.f32 	%f792, 0f3F800000;
	@%p30 bra 	$L__BB0_111;
	setp.lt.f32 	%p99, %f765, 0fC1A00000;
	mov.f32 	%f792, 0f00000000;
	@%p99 bra 	$L__BB0_111;
	fma.rn.f32 	%f752, %f765, 0fBBBB989D, 0f3F000000;
	cvt.sat.f32.f32 	%f753, %f752;
	mov.f32 	%f754, 0f4B400001;
	mov.f32 	%f755, 0f437C0000;
	fma.rm.f32 	%f756, %f753, %f755, %f754;
	add.f32 	%f757, %f756, 0fCB40007F;
	neg.f32 	%f758, %f757;
	fma.rn.f32 	%f759, %f765, 0fBFB8AA3B, %f758;
	fma.rn.f32 	%f760, %f765, 0fB2A57060, %f759;
	mov.b32 	%r332, %f756;
	shl.b32 	%r333, %r332, 23;
	mov.b32 	%f761, %r333;
	ex2.approx.ftz.f32 	%f762, %f760;
	fma.rn.f32 	%f763, %f762, %f761, 0f3F800000;
	rcp.rn.f32 	%f792, %f763;
$L__BB0_111:
	mul.f32 	%f791, %f791, %f792;
$L__BB0_112:
	mul.wide.u32 	%rd397, %r38, 4;
	add.s64 	%rd398, %rd21, %rd397;
	atom.global.add.f32 	%f764, [%rd398], %f791;
	setp.gt.s32 	%p100, %r340, 1;
	mov.u32 	%r340, %r37;
	@%p100 bra 	$L__BB0_19;
	add.s32 	%r335, %r335, %r10;
	setp.lt.u32 	%p101, %r335, %r130;
	@%p101 bra 	$L__BB0_4;
	bra.uni 	$L__BB0_130;
$L__BB0_114:
	setp.eq.s32 	%p7, %r132, 0;
	@%p7 bra 	$L__BB0_130;
	add.s32 	%r109, %r132, -1;
	and.b32  	%r110, %r132, 15;
	add.s32 	%r111, %r110, -1;
	and.b32  	%r112, %r132, 7;
	add.s32 	%r113, %r112, -1;
	and.b32  	%r114, %r132, -16;
	and.b32  	%r115, %r132, 3;
$L__BB0_116:
	setp.lt.u32 	%p8, %r109, 15;
	mov.b32 	%r370, 0;
	@%p8 bra 	$L__BB0_119;
	mov.b32 	%r372, 0;
$L__BB0_118:
	.pragma "nounroll";
	mul.wide.u32 	%rd72, %r372, 4;
	add.s64 	%rd73, %rd9, %rd72;
	add.s64 	%rd74, %rd10, %rd72;
	mov.f32 	%f71, 0f00000000;
	st.local.v4.f32 	[%rd73], {%f71, %f71, %f71, %f71};
	st.local.v4.f32 	[%rd74], {%f71, %f71, %f71, %f71};
	st.local.v4.f32 	[%rd73+16], {%f71, %f71, %f71, %f71};
	st.local.v4.f32 	[%rd74+16], {%f71, %f71, %f71, %f71};
	st.local.v4.f32 	[%rd73+32], {%f71, %f71, %f71, %f71};
	st.local.v4.f32 	[%rd74+32], {%f71, %f71, %f71, %f71};
	st.local.v4.f32 	[%rd73+48], {%f71, %f71, %f71, %f71};
	st.local.v4.f32 	[%rd74+48], {%f71, %f71, %f71, %f71};
	add.s32 	%r372, %r372, 16;
	setp.eq.s32 	%p9, %r372, %r114;
	mov.u32 	%r370, %r114;
	@%p9 bra 	$L__BB0_119;
	bra.uni 	$L__BB0_118;
$L__BB0_119:
	setp.eq.s32 	%p10, %r110, 0;
	@%p10 bra 	$L__BB0_129;
	setp.lt.u32 	%p11, %r111, 7;
	@%p11 bra 	$L__BB0_122;
	mul.wide.u32 	%rd75, %r370, 4;
	add.s64 	%rd76, %rd9, %rd75;
	mov.b32 	%r142, 0;
	st.local.u32 	[%rd76], %r142;
	add.s64 	%rd77, %rd10, %rd75;
	st.local.u32 	[%rd77], %r142;
	st.local.u32 	[%rd76+4], %r142;
	st.local.u32 	[%rd77+4], %r142;
	st.local.u32 	[%rd76+8], %r142;
	st.local.u32 	[%rd77+8], %r142;
	st.local.u32 	[%rd76+12], %r142;
	st.local.u32 	[%rd77+12], %r142;
	st.local.u32 	[%rd76+16], %r142;
	st.local.u32 	[%rd77+16], %r142;
	st.local.u32 	[%rd76+20], %r142;
	st.local.u32 	[%rd77+20], %r142;
	st.local.u32 	[%rd76+24], %r142;
	st.local.u32 	[%rd77+24], %r142;
	st.local.u32 	[%rd76+28], %r142;
	st.local.u32 	[%rd77+28], %r142;
	add.s32 	%r370, %r370, 8;
$L__BB0_122:
	setp.eq.s32 	%p12, %r112, 0;
	@%p12 bra 	$L__BB0_129;
	setp.lt.u32 	%p13, %r113, 3;
	@%p13 bra 	$L__BB0_125;
	mul.wide.u32 	%rd78, %r370, 4;
	add.s64 	%rd79, %rd9, %rd78;
	mov.b32 	%r143, 0;
	st.local.u32 	[%rd79], %r143;
	add.s64 	%rd80, %rd10, %rd78;
	st.local.u32 	[%rd80], %r143;
	st.local.u32 	[%rd79+4], %r143;
	st.local.u32 	[%rd80+4], %r143;
	st.local.u32 	[%rd79+8], %r143;
	st.local.u32 	[%rd80+8], %r143;
	st.local.u32 	[%rd79+12], %r143;
	st.local.u32 	[%rd80+12], %r143;
	add.s32 	%r370, %r370, 4;
$L__BB0_125:
	setp.eq.s32 	%p14, %r115, 0;
	@%p14 bra 	$L__BB0_129;
	setp.eq.s32 	%p15, %r115, 1;
	mul.wide.u32 	%rd81, %r370, 4;
	add.s64 	%rd39, %rd9, %rd81;
	mov.b32 	%r144, 0;
	st.local.u32 	[%rd39], %r144;
	add.s64 	%rd40, %rd10, %rd81;
	st.local.u32 	[%rd40], %r144;
	@%p15 bra 	$L__BB0_129;
	setp.eq.s32 	%p16, %r115, 2;
	mov.b32 	%r145, 0;
	st.local.u32 	[%rd39+4], %r145;
	st.local.u32 	[%rd40+4], %r145;
	@%p16 bra 	$L__BB0_129;
	mov.b32 	%r146, 0;
	st.local.u32 	[%rd39+8], %r146;
	st.local.u32 	[%rd40+8], %r146;
$L__BB0_129:
	add.s32 	%r335, %r335, %r10;
	setp.lt.u32 	%p17, %r335, %r130;
	@%p17 bra 	$L__BB0_116;
$L__BB0_130:
	ret;

}


// ===== COMPILED SASS (sm_100) =====

	.target	sm_100

	.elftype	@"ET_EXEC"


//--------------------- .note.nv.tkinfo           --------------------------
	.section	.note.nv.tkinfo,"",@"SHT_NOTE"
	.sectionflags	@"SHF_NOTE_NV_TKINFO"
	.tkinfo
        /*0018*/ 	.word	0x00000002
        /*0030*/ 	.string	""
        /*0030*/ 	.string	"ptxas"
        /*0030*/ 	.string	"Cuda compilation tools, release 13.0, V13.0.88"
        /*0030*/ 	.string	"Build cuda_13.0.r13.0/compiler.36424714_0"
        /*0030*/ 	.string	"-arch sm_100 -m 64 "



//--------------------- .note.nv.cuinfo           --------------------------
	.section	.note.nv.cuinfo,"",@"SHT_NOTE"
	.sectionflags	@"SHF_NOTE_NV_CUINFO"
        /*0018*/ 	.short	0x0002
        /*001a*/ 	.short	0x0064
        /*001c*/ 	.short	0x0082
	.zero		2


//--------------------- .nv.info                  --------------------------
	.section	.nv.info,"",@"SHT_CUDA_INFO"
	.align	4


	//----- nvinfo : EIATTR_REGCOUNT
	.align		4
        /*0000*/ 	.byte	0x04, 0x2f
        /*0002*/ 	.short	(.L_2 - .L_1)
	.align		4
.L_1:
        /*0004*/ 	.word	index@(mamba3_scan_backward_f32)
        /*0008*/ 	.word	0x00000028


	//----- nvinfo : EIATTR_FRAME_SIZE
	.align		4
.L_2:
        /*000c*/ 	.byte	0x04, 0x11
        /*000e*/ 	.short	(.L_4 - .L_3)
	.align		4
.L_3:
        /*0010*/ 	.word	index@($__internal_1_$__cuda_sm3x_div_rn_noftz_f32_slowpath)
        /*0014*/ 	.word	0x00000420


	//----- nvinfo : EIATTR_FRAME_SIZE
	.align		4
.L_4:
        /*0018*/ 	.byte	0x04, 0x11
        /*001a*/ 	.short	(.L_6 - .L_5)
	.align		4
.L_5:
        /*001c*/ 	.word	index@($__internal_0_$__cuda_sm20_rcp_rn_f32_slowpath)
        /*0020*/ 	.word	0x00000420


	//----- nvinfo : EIATTR_FRAME_SIZE
	.align		4
.L_6:
        /*0024*/ 	.byte	0x04, 0x11
        /*0026*/ 	.short	(.L_8 - .L_7)
	.align		4
.L_7:
        /*0028*/ 	.word	index@(mamba3_scan_backward_f32)
        /*002c*/ 	.word	0x00000420


	//----- nvinfo : EIATTR_MIN_STACK_SIZE
	.align		4
.L_8:
        /*0030*/ 	.byte	0x04, 0x12
        /*0032*/ 	.short	(.L_10 - .L_9)
	.align		4
.L_9:
        /*0034*/ 	.word	index@(mamba3_scan_backward_f32)
        /*0038*/ 	.word	0x00000420
.L_10:


//--------------------- .nv.compat                --------------------------
	.section	.nv.compat,"",@"SHT_CUDA_COMPAT_INFO"
	.align	4
        /*0000*/ 	.byte	0x02, 0x09, 0x00, 0x00, 0x02, 0x02, 0x01, 0x00, 0x02, 0x05, 0x05, 0x00, 0x03, 0x07, 0x01, 0x01
        /*0010*/ 	.byte	0x02, 0x03, 0x00, 0x00, 0x02, 0x06, 0x01, 0x00, 0x04, 0x0b, 0x08, 0x00, 0x01, 0x00, 0x00, 0x00
        /*0020*/ 	.byte	0x00, 0x00, 0x00, 0x00


//--------------------- .nv.info.mamba3_scan_backward_f32 --------------------------
	.section	.nv.info.mamba3_scan_backward_f32,"",@"SHT_CUDA_INFO"
	.sectionflags	@""
	.align	4


	//----- nvinfo : EIATTR_CUDA_API_VERSION
	.align		4
        /*0000*/ 	.byte	0x04, 0x37
        /*0002*/ 	.short	(.L_12 - .L_11)
.L_11:
        /*0004*/ 	.word	0x00000082


	//----- nvinfo : EIATTR_KPARAM_INFO
	.align		4
.L_12:
        /*0008*/ 	.byte	0x04, 0x17
        /*000a*/ 	.short	(.L_14 - .L_13)
.L_13:
        /*000c*/ 	.word	0x00000000
        /*0010*/ 	.short	0x001c
        /*0012*/ 	.short	0x00c0
        /*0014*/ 	.byte	0x00, 0xf0, 0x11, 0x00


	//----- nvinfo : EIATTR_KPARAM_INFO
	.align		4
.L_14:
        /*0018*/ 	.byte	0x04, 0x17
        /*001a*/ 	.short	(.L_16 - .L_15)
.L_15:
        /*001c*/ 	.word	0x00000000
        /*0020*/ 	.short	0x001b
        /*0022*/ 	.short	0x00bc
        /*0024*/ 	.byte	0x00, 0xf0, 0x11, 0x00


	//----- nvinfo : EIATTR_KPARAM_INFO
	.align		4
.L_16:
        /*0028*/ 	.byte	0x04, 0x17
        /*002a*/ 	.short	(.L_18 - .L_17)
.L_17:
        /*002c*/ 	.word	0x00000000
        /*0030*/ 	.short	0x001a
        /*0032*/ 	.short	0x00b8
        /*0034*/ 	.byte	0x00, 0xf0, 0x11, 0x00


	//----- nvinfo : EIATTR_KPARAM_INFO
	.align		4
.L_18:
        /*0038*/ 	.byte	0x04, 0x17
        /*003a*/ 	.short	(.L_20 - .L_19)
.L_19:
        /*003c*/ 	.word	0x00000000
        /*0040*/ 	.short	0x0019
        /*0042*/ 	.short	0x00b4
        /*0044*/ 	.byte	0x00, 0xf0, 0x11, 0x00


	//----- nvinfo : EIATTR_KPARAM_INFO
	.align		4
.L_20:
        /*0048*/ 	.byte	0x04, 0x17
        /*004a*/ 	.short	(.L_22 - .L_21)
.L_21:
        /*004c*/ 	.word	0x00000000
        /*0050*/ 	.short	0x0018
        /*0052*/ 	.short	0x00b0
        /*0054*/ 	.byte	0x00, 0xf0, 0x11, 0x00


	//----- nvinfo : EIATTR_KPARAM_INFO
	.align		4
.L_22:
        /*0058*/ 	.byte	0x04, 0x17
        /*005a*/ 	.short	(.L_24 - .L_23)
.L_23:
        /*005c*/ 	.word	0x00000000
        /*0060*/ 	.short	0x0017
        /*0062*/ 	.short	0x00ac
        /*0064*/ 	.byte	0x00, 0xf0, 0x11, 0x00


	//----- nvinfo : EIATTR_KPARAM_INFO
	.align		4
.L_24:
        /*0068*/ 	.byte	0x04, 0x17
        /*006a*/ 	.short	(.L_26 - .L_25)
.L_25:
        /*006c*/ 	.word	0x00000000
        /*0070*/ 	.short	0x0016
        /*0072*/ 	.short	0x00a8
        /*0074*/ 	.byte	0x00, 0xf0, 0x11, 0x00


	//----- nvinfo : EIATTR_KPARAM_INFO
	.align		4
.L_26:
        /*0078*/ 	.byte	0x04, 0x17
        /*007a*/ 	.short	(.L_28 - .L_27)
.L_27:
        /*007c*/ 	.word	0x00000000
        /*0080*/ 	.short	0x0015
        /*0082*/ 	.short	0x00a4
        /*0084*/ 	.byte	0x00, 0xf0, 0x11, 0x00


	//----- nvinfo : EIATTR_KPARAM_INFO
	.align		4
.L_28:
        /*0088*/ 	.byte	0x04, 0x17
        /*008a*/ 	.short	(.L_30 - .L_29)
.L_29:
        /*008c*/ 	.word	0x00000000
        /*0090*/ 	.short	0x0014
        /*0092*/ 	.short	0x00a0
        /*0094*/ 	.byte	0x00, 0xf0, 0x11, 0x00


	//----- nvinfo : EIATTR_KPARAM_INFO
	.align		4
.L_30:
        /*0098*/ 	.byte	0x04, 0x17
        /*009a*/ 	.short	(.L_32 - .L_31)
.L_31:
        /*009c*/ 	.word	0x00000000
        /*00a0*/ 	.short	0x0013
        /*00a2*/ 	.short	0x0098
        /*00a4*/ 	.byte	0x00, 0xf5, 0x21, 0x00


	//----- nvinfo : EIATTR_KPARAM_INFO
	.align		4
.L_32:
        /*00a8*/ 	.byte	0x04, 0x17
        /*00aa*/ 	.short	(.L_34 - .L_33)
.L_33:
        /*00ac*/ 	.word	0x00000000
        /*00b0*/ 	.short	0x0012
        /*00b2*/ 	.short	0x0090
        /*00b4*/ 	.byte	0x00, 0xf5, 0x21, 0x00


	//----- nvinfo : EIATTR_KPARAM_INFO
	.align		4
.L_34:
        /*00b8*/ 	.byte	0x04, 0x17
        /*00ba*/ 	.short	(.L_36 - .L_35)
.L_35:
        /*00bc*/ 	.word	0x00000000
        /*00c0*/ 	.short	0x0011
        /*00c2*/ 	.short	0x0088
        /*00c4*/ 	.byte	0x00, 0xf5, 0x21, 0x00


	//----- nvinfo : EIATTR_KPARAM_INFO
	.align		4
.L_36:
        /*00c8*/ 	.byte	0x04, 0x17
        /*00ca*/ 	.short	(.L_38 - .L_37)
.L_37:
        /*00cc*/ 	.word	0x00000000
        /*00d0*/ 	.short	0x0010
        /*00d2*/ 	.short	0x0080
        /*00d4*/ 	.byte	0x00, 0xf5, 0x21, 0x00


	//----- nvinfo : EIATTR_KPARAM_INFO
	.align		4
.L_38:
        /*00d8*/ 	.byte	0x04, 0x17
        /*00da*/ 	.short	(.L_40 - .L_39)
.L_39:
        /*00dc*/ 	.word	0x00000000
        /*00e0*/ 	.short	0x000f
        /*00e2*/ 	.short	0x0078
        /*00e4*/ 	.byte	0x00, 0xf5, 0x21, 0x00


	//----- nvinfo : EIATTR_KPARAM_INFO
	.align		4
.L_40:
        /*00e8*/ 	.byte	0x04, 0x17
        /*00ea*/ 	.short	(.L_42 - .L_41)
.L_41:
        /*00ec*/ 	.word	0x00000000
        /*00f0*/ 	.short	0x000e
        /*00f2*/ 	.short	0x0070
        /*00f4*/ 	.byte	0x00, 0xf5, 0x21, 0x00


	//----- nvinfo : EIATTR_KPARAM_INFO
	.align		4
.L_42:
        /*00f8*/ 	.byte	0x04, 0x17
        /*00fa*/ 	.short	(.L_44 - .L_43)
.L_43:
        /*00fc*/ 	.word	0x00000000
        /*0100*/ 	.short	0x000d
        /*0102*/ 	.short	0x0068
        /*0104*/ 	.byte	0x00, 0xf0, 0x11, 0x00


	//----- nvinfo : EIATTR_KPARAM_INFO
	.align		4
.L_44:
        /*0108*/ 	.byte	0x04, 0x17
        /*010a*/ 	.short	(.L_46 - .L_45)
.L_45:
        /*010c*/ 	.word	0x00000000
        /*0110*/ 	.short	0x000c
        /*0112*/ 	.short	0x0060
        /*0114*/ 	.byte	0x00, 0xf5, 0x21, 0x00


	//----- nvinfo : EIATTR_KPARAM_INFO
	.align		4
.L_46:
        /*0118*/ 	.byte	0x04, 0x17
        /*011a*/ 	.short	(.L_48 - .L_47)
.L_47:
        /*011c*/ 	.word	0x00000000
        /*0120*/ 	.short	0x000b
        /*0122*/ 	.short	0x0058
        /*0124*/ 	.byte	0x00, 0xf0, 0x11, 0x00


	//----- nvinfo : EIATTR_KPARAM_INFO
	.align		4
.L_48:
        /*0128*/ 	.byte	0x04, 0x17
        /*012a*/ 	.short	(.L_50 - .L_49)
.L_49:
        /*012c*/ 	.word	0x00000000
        /*0130*/ 	.short	0x000a
        /*0132*/ 	.short	0x0050
        /*0134*/ 	.byte	0x00, 0xf5, 0x21, 0x00


	//----- nvinfo : EIATTR_KPARAM_INFO
	.align		4
.L_50:
        /*0138*/ 	.byte	0x04, 0x17
        /*013a*/ 	.short	(.L_52 - .L_51)
.L_51:
        /*013c*/ 	.word	0x00000000
        /*0140*/ 	.short	0x0009
        /*0142*/ 	.short	0x0048
        /*0144*/ 	.byte	0x00, 0xf0, 0x11, 0x00


	//----- nvinfo : EIATTR_KPARAM_INFO
	.align		4
.L_52:
        /*0148*/ 	.byte	0x04, 0x17
        /*014a*/ 	.short	(.L_54 - .L_53)
.L_53:
        /*014c*/ 	.word	0x00000000
        /*0150*/ 	.short	0x0008
        /*0152*/ 	.short	0x0040
        /*0154*/ 	.byte	0x00, 0xf5, 0x21, 0x00


	//----- nvinfo : EIATTR_KPARAM_INFO
	.align		4
.L_54:
        /*0158*/ 	.byte	0x04, 0x17
        /*015a*/ 	.short	(.L_56 - .L_55)
.L_55:
        /*015c*/ 	.word	0x00000000
        /*0160*/ 	.short	0x0007
        /*0162*/ 	.short	0x0038
        /*0164*/ 	.byte	0x00, 0xf5, 0x21, 0x00


	//----- nvinfo : EIATTR_KPARAM_INFO
	.align		4
.L_56:
        /*0168*/ 	.byte	0x04, 0x17
        /*016a*/ 	.short	(.L_58 - .L_57)
.L_57:
        /*016c*/ 	.word	0x00000000
        /*0170*/ 	.short	0x0006
        /*0172*/ 	.short	0x0030
        /*0174*/ 	.byte	0x00, 0xf5, 0x21, 0x00


	//----- nvinfo : EIATTR_KPARAM_INFO
	.align		4
.L_58:
        /*0178*/ 	.byte	0x04, 0x17
        /*017a*/ 	.short	(.L_60 - .L_59)
.L_59:
        /*017c*/ 	.word	0x00000000
        /*0180*/ 	.short	0x0005
        /*0182*/ 	.short	0x0028
        /*0184*/ 	.byte	0x00, 0xf5, 0x21, 0x00


	//----- nvinfo : EIATTR_KPARAM_INFO
	.align		4
.L_60:
        /*0188*/ 	.byte	0x04, 0x17
        /*018a*/ 	.short	(.L_62 - .L_61)
.L_61:
        /*018c*/ 	.word	0x00000000
        /*0190*/ 	.short	0x0004
        /*0192*/ 	.short	0x0020
        /*0194*/ 	.byte	0x00, 0xf5, 0x21, 0x00


	//----- nvinfo : EIATTR_KPARAM_INFO
	.align		4
.L_62:
        /*0198*/ 	.byte	0x04, 0x17
        /*019a*/ 	.short	(.L_64 - .L_63)
.L_63:
        /*019c*/ 	.word	0x00000000
        /*01a0*/ 	.short	0x0003
        /*01a2*/ 	.short	0x0018
        /*01a4*/ 	.byte	0x00, 0xf5, 0x21, 0x00


	//----- nvinfo : EIATTR_KPARAM_INFO
	.align		4
.L_64:
        /*01a8*/ 	.byte	0x04, 0x17
        /*01aa*/ 	.short	(.L_66 - .L_65)
.L_65:
        /*01ac*/ 	.word	0x00000000
        /*01b0*/ 	.short	0x0002
        /*01b2*/ 	.short	0x0010
        /*01b4*/ 	.byte	0x00, 0xf5, 0x21, 0x00


	//----- nvinfo : EIATTR_KPARAM_INFO
	.align		4
.L_66:
        /*01b8*/ 	.byte	0x04, 0x17
        /*01ba*/ 	.short	(.L_68 - .L_67)
.L_67:
        /*01bc*/ 	.word	0x00000000
        /*01c0*/ 	.short	0x0001
        /*01c2*/ 	.short	0x0008
        /*01c4*/ 	.byte	0x00, 0xf5, 0x21, 0x00


	//----- nvinfo : EIATTR_KPARAM_INFO
	.align		4
.L_68:
        /*01c8*/ 	.byte	0x04, 0x17
        /*01ca*/ 	.short	(.L_70 - .L_69)
.L_69:
        /*01cc*/ 	.word	0x00000000
        /*01d0*/ 	.short	0x0000
        /*01d2*/ 	.short	0x0000
        /*01d4*/ 	.byte	0x00, 0xf5, 0x21, 0x00


	//----- nvinfo : EIATTR_SPARSE_MMA_MASK
	.align		4
.L_70:
        /*01d8*/ 	.byte	0x03, 0x50
        /*01da*/ 	.short	0x0000


	//----- nvinfo : EIATTR_MAXREG_COUNT
	.align		4
        /*01dc*/ 	.byte	0x03, 0x1b
        /*01de*/ 	.short	0x00ff


	//----- nvinfo : EIATTR_MERCURY_ISA_VERSION
	.align		4
        /*01e0*/ 	.byte	0x03, 0x5f
        /*01e2*/ 	.short	0x0101


	//----- nvinfo : EIATTR_VRC_CTA_INIT_COUNT
	.align		4
        /*01e4*/ 	.byte	0x02, 0x4a
	.zero		1
	.zero		1


	//----- nvinfo : EIATTR_EXIT_INSTR_OFFSETS
	.align		4
        /*01e8*/ 	.byte	0x04, 0x1c
        /*01ea*/ 	.short	(.L_72 - .L_71)


	//   ....[0]....
.L_71:
        /*01ec*/ 	.word	0x000001d0


	//   ....[1]....
        /*01f0*/ 	.word	0x000004c0


	//   ....[2]....
        /*01f4*/ 	.word	0x00006400


	//   ....[3]....
        /*01f8*/ 	.word	0x00006420


	//   ....[4]....
        /*01fc*/ 	.word	0x00006910


	//----- nvinfo : EIATTR_CRS_STACK_SIZE
	.align		4
.L_72:
        /*0200*/ 	.byte	0x04, 0x1e
        /*0202*/ 	.short	(.L_74 - .L_73)
.L_73:
        /*0204*/ 	.word	0x00000000


	//----- nvinfo : EIATTR_CBANK_PARAM_SIZE
	.align		4
.L_74:
        /*0208*/ 	.byte	0x03, 0x19
        /*020a*/ 	.short	0x00c4


	//----- nvinfo : EIATTR_PARAM_CBANK
	.align		4
        /*020c*/ 	.byte	0x04, 0x0a
        /*020e*/ 	.short	(.L_76 - .L_75)
	.align		4
.L_75:
        /*0210*/ 	.word	index@(.nv.constant0.mamba3_scan_backward_f32)
        /*0214*/ 	.short	0x0380
        /*0216*/ 	.short	0x00c4


	//----- nvinfo : EIATTR_SW_WAR
	.align		4
.L_76:
        /*0218*/ 	.byte	0x04, 0x36
        /*021a*/ 	.short	(.L_78 - .L_77)
.L_77:
        /*021c*/ 	.word	0x00000008
.L_78:


//--------------------- .nv.callgraph             --------------------------
	.section	.nv.callgraph,"",@"SHT_CUDA_CALLGRAPH"
	.align	4
	.sectionentsize	8
	.align		4
        /*0000*/ 	.word	0x00000000
	.align		4
        /*0004*/ 	.word	0xffffffff
	.align		4
        /*0008*/ 	.word	0x00000000
	.align		4
        /*000c*/ 	.word	0xfffffffe
	.align		4
        /*0010*/ 	.word	0x00000000
	.align		4
        /*0014*/ 	.word	0xfffffffd
	.align		4
        /*0018*/ 	.word	0x00000000
	.align		4
        /*001c*/ 	.word	0xfffffffc


//--------------------- .nv.constant4             --------------------------
	.section	.nv.constant4,"a",@progbits
	.align	8
	.align		8
.nv.constant4:
        /*0000*/ 	.dword	__cudart_i2opi_f


//--------------------- .text.mamba3_scan_backward_f32 --------------------------
	.section	.text.mamba3_scan_backward_f32,"ax",@progbits
	.align	128
        .global         mamba3_scan_backward_f32
        .type           mamba3_scan_backward_f32,@function
        .size           mamba3_scan_backward_f32,(.L_x_72 - mamba3_scan_backward_f32)
        .other          mamba3_scan_backward_f32,@"STO_CUDA_ENTRY STV_DEFAULT"
mamba3_scan_backward_f32:
.text.mamba3_scan_backward_f32:
[----:B------:R-:W0:Y:S08]  /*0000*/  LDC R1, c[0x0][0x37c] ;  /* 0x0000df00ff017b82 */ /* 0x000e300000000800 */
[----:B------:R-:W1:Y:S01]  /*0010*/  LDC R7, c[0x0][0x428] ;  /* 0x00010a00ff077b82 */ /* 0x000e620000000800 */
[----:B------:R-:W2:Y:S01]  /*0020*/  LDCU UR5, c[0x0][0x420] ;  /* 0x00008400ff0577ac */ /* 0x000ea20008000800 */
[----:B0-----:R-:W-:-:S04]  /*0030*/  IADD3 R1, PT, PT, R1, -0x420, RZ ;  /* 0xfffffbe001017810 */ /* 0x001fc80007ffe0ff */
[C---:B------:R-:W-:Y:S02]  /*0040*/  R2UR UR22, R1.reuse ;  /* 0x00000000011672ca */ /* 0x040fe400000e0000 */
[----:B------:R-:W0:Y:S01]  /*0050*/  S2UR UR4, SR_CTAID.X ;  /* 0x00000000000479c3 */ /* 0x000e220000002500 */
[----:B------:R-:W-:Y:S01]  /*0060*/  R2UR UR12, R1 ;  /* 0x00000000010c72ca */ /* 0x000fe200000e0000 */
[----:B-1----:R-:W1:Y:S01]  /*0070*/  I2F.U32.RP R0, R7 ;  /* 0x0000000700007306 */ /* 0x002e620000209000 */
[----:B------:R-:W-:-:S07]  /*0080*/  ISETP.NE.U32.AND P2, PT, R7, RZ, PT ;  /* 0x000000ff0700720c */ /* 0x000fce0003f45070 */
[----:B-1----:R-:W1:Y:S02]  /*0090*/  MUFU.RCP R0, R0 ;  /* 0x0000000000007308 */ /* 0x002e640000001000 */
[----:B-1----:R-:W-:-:S06]  /*00a0*/  IADD3 R2, PT, PT, R0, 0xffffffe, RZ ;  /* 0x0ffffffe00027810 */ /* 0x002fcc0007ffe0ff */
[----:B------:R1:W3:Y:S02]  /*00b0*/  F2I.FTZ.U32.TRUNC.NTZ R3, R2 ;  /* 0x0000000200037305 */ /* 0x0002e4000021f000 */
[----:B-1----:R-:W-:Y:S01]  /*00c0*/  HFMA2 R2, -RZ, RZ, 0, 0 ;  /* 0x00000000ff027431 */ /* 0x002fe200000001ff */
[----:B---3--:R-:W-:-:S05]  /*00d0*/  IADD3 R4, PT, PT, RZ, -R3, RZ ;  /* 0x80000003ff047210 */ /* 0x008fca0007ffe0ff */
[----:B------:R-:W-:-:S04]  /*00e0*/  IMAD R5, R4, R7, RZ ;  /* 0x0000000704057224 */ /* 0x000fc800078e02ff */
[----:B------:R-:W-:-:S06]  /*00f0*/  IMAD.HI.U32 R3, R3, R5, R2 ;  /* 0x0000000503037227 */ /* 0x000fcc00078e0002 */
[----:B0-----:R-:W-:-:S05]  /*0100*/  IMAD.HI.U32 R3, R3, UR4, RZ ;  /* 0x0000000403037c27 */ /* 0x001fca000f8e00ff */
[----:B------:R-:W-:-:S05]  /*0110*/  IADD3 R4, PT, PT, -R3, RZ, RZ ;  /* 0x000000ff03047210 */ /* 0x000fca0007ffe1ff */
[----:B------:R-:W-:-:S05]  /*0120*/  IMAD R0, R7, R4, UR4 ;  /* 0x0000000407007e24 */ /* 0x000fca000f8e0204 */
[----:B------:R-:W-:-:S13]  /*0130*/  ISETP.GE.U32.AND P0, PT, R0, R7, PT ;  /* 0x000000070000720c */ /* 0x000fda0003f06070 */
[-C--:B------:R-:W-:Y:S02]  /*0140*/  @P0 IADD3 R0, PT, PT, R0, -R7.reuse, RZ ;  /* 0x8000000700000210 */ /* 0x080fe40007ffe0ff */
[----:B------:R-:W-:Y:S02]  /*0150*/  @P0 IADD3 R3, PT, PT, R3, 0x1, RZ ;  /* 0x0000000103030810 */ /* 0x000fe40007ffe0ff */
[----:B------:R-:W-:-:S13]  /*0160*/  ISETP.GE.U32.AND P1, PT, R0, R7, PT ;  /* 0x000000070000720c */ /* 0x000fda0003f26070 */
[----:B------:R-:W-:Y:S02]  /*0170*/  @P1 IADD3 R3, PT, PT, R3, 0x1, RZ ;  /* 0x0000000103031810 */ /* 0x000fe40007ffe0ff */
[----:B------:R-:W-:-:S04]  /*0180*/  @!P2 LOP3.LUT R3, RZ, R7, RZ, 0x33, !PT ;  /* 0x00000007ff03a212 */ /* 0x000fc800078e33ff */
[C---:B--2---:R-:W-:Y:S02]  /*0190*/  ISETP.GE.U32.AND P0, PT, R3.reuse, UR5, PT ;  /* 0x0000000503007c0c */ /* 0x044fe4000bf06070 */
[----:B------:R-:W-:Y:S02]  /*01a0*/  IADD3 R0, PT, PT, -R3, RZ, RZ ;  /* 0x000000ff03007210 */ /* 0x000fe40007ffe1ff */
[----:B------:R-:W-:-:S03]  /*01b0*/  R2UR UR5, R1 ;  /* 0x00000000010572ca */ /* 0x000fc600000e0000 */
[----:B------:R-:W-:-:S06]  /*01c0*/  IMAD R33, R7, R0, UR4 ;  /* 0x0000000407217e24 */ /* 0x000fcc000f8e0200 */
[----:B------:R-:W-:Y:S06]  /*01d0*/  @P0 EXIT ;  /* 0x000000000000094d */ /* 0x000fec0003800000 */
[----:B------:R-:W0:Y:S01]  /*01e0*/  LDCU UR4, c[0x0][0x430] ;  /* 0x00008600ff0477ac */ /* 0x000e220008000800 */
[----:B------:R-:W1:Y:S01]  /*01f0*/  S2R R31, SR_TID.X ;  /* 0x00000000001f7919 */ /* 0x000e620000002100 */
[----:B0-----:R-:W0:Y:S01]  /*0200*/  I2F.U32.RP R0, UR4 ;  /* 0x0000000400007d06 */ /* 0x001e220008209000 */
[----:B------:R-:W-:-:S07]  /*0210*/  ISETP.NE.U32.AND P2, PT, RZ, UR4, PT ;  /* 0x00000004ff007c0c */ /* 0x000fce000bf45070 */
[----:B0-----:R-:W0:Y:S02]  /*0220*/  MUFU.RCP R0, R0 ;  /* 0x0000000000007308 */ /* 0x001e240000001000 */
[----:B0-----:R-:W-:-:S06]  /*0230*/  IADD3 R4, PT, PT, R0, 0xffffffe, RZ ;  /* 0x0ffffffe00047810 */ /* 0x001fcc0007ffe0ff */
[----:B------:R0:W2:Y:S02]  /*0240*/  F2I.FTZ.U32.TRUNC.NTZ R5, R4 ;  /* 0x0000000400057305 */ /* 0x0000a4000021f000 */
[----:B0-----:R-:W-:Y:S02]  /*0250*/  MOV R4, RZ ;  /* 0x000000ff00047202 */ /* 0x001fe40000000f00 */
[----:B--2---:R-:W-:-:S05]  /*0260*/  IADD3 R9, PT, PT, RZ, -R5, RZ ;  /* 0x80000005ff097210 */ /* 0x004fca0007ffe0ff */
[----:B------:R-:W-:-:S04]  /*0270*/  IMAD R9, R9, UR4, RZ ;  /* 0x0000000409097c24 */ /* 0x000fc8000f8e02ff */
[----:B------:R-:W-:-:S06]  /*0280*/  IMAD.HI.U32 R5, R5, R9, R4 ;  /* 0x0000000905057227 */ /* 0x000fcc00078e0004 */
[----:B------:R-:W-:-:S05]  /*0290*/  IMAD.HI.U32 R2, R5, R7, RZ ;  /* 0x0000000705027227 */ /* 0x000fca00078e00ff */
[----:B------:R-:W-:-:S05]  /*02a0*/  IADD3 R6, PT, PT, -R2, RZ, RZ ;  /* 0x000000ff02067210 */ /* 0x000fca0007ffe1ff */
[----:B------:R-:W-:-:S05]  /*02b0*/  IMAD R5, R6, UR4, R7 ;  /* 0x0000000406057c24 */ /* 0x000fca000f8e0207 */
[----:B------:R-:W-:-:S13]  /*02c0*/  ISETP.GE.U32.AND P0, PT, R5, UR4, PT ;  /* 0x0000000405007c0c */ /* 0x000fda000bf06070 */
[----:B------:R-:W-:Y:S02]  /*02d0*/  @P0 IADD3 R5, PT, PT, R5, -UR4, RZ ;  /* 0x8000000405050c10 */ /* 0x000fe4000fffe0ff */
[----:B------:R-:W-:Y:S02]  /*02e0*/  @P0 IADD3 R2, PT, PT, R2, 0x1, RZ ;  /* 0x0000000102020810 */ /* 0x000fe40007ffe0ff */
[----:B------:R-:W-:-:S13]  /*02f0*/  ISETP.GE.U32.AND P1, PT, R5, UR4, PT ;  /* 0x0000000405007c0c */ /* 0x000fda000bf26070 */
[----:B------:R-:W-:Y:S02]  /*0300*/  @P1 IADD3 R2, PT, PT, R2, 0x1, RZ ;  /* 0x0000000102021810 */ /* 0x000fe40007ffe0ff */
[----:B------:R-:W-:Y:S01]  /*0310*/  @!P2 LOP3.LUT R2, RZ, UR4, RZ, 0x33, !PT ;  /* 0x00000004ff02ac12 */ /* 0x000fe2000f8e33ff */
[----:B------:R-:W1:Y:S03]  /*0320*/  LDCU UR4, c[0x0][0x42c] ;  /* 0x00008580ff0477ac */ /* 0x000e660008000800 */
[----:B------:R-:W0:Y:S01]  /*0330*/  I2F.U32.RP R0, R2 ;  /* 0x0000000200007306 */ /* 0x000e220000209000 */
[----:B------:R-:W-:-:S07]  /*0340*/  ISETP.NE.U32.AND P1, PT, R2, RZ, PT ;  /* 0x000000ff0200720c */ /* 0x000fce0003f25070 */
[----:B0-----:R-:W0:Y:S01]  /*0350*/  MUFU.RCP R0, R0 ;  /* 0x0000000000007308 */ /* 0x001e220000001000 */
[----:B-1----:R-:W-:Y:S02]  /*0360*/  ISETP.GE.U32.AND P2, PT, R31, UR4, PT ;  /* 0x000000041f007c0c */ /* 0x002fe4000bf46070 */
[----:B0-----:R-:W-:-:S05]  /*0370*/  IADD3 R4, PT, PT, R0, 0xffffffe, RZ ;  /* 0x0ffffffe00047810 */ /* 0x001fca0007ffe0ff */
[----:B------:R0:W1:Y:S02]  /*0380*/  F2I.FTZ.U32.TRUNC.NTZ R5, R4 ;  /* 0x0000000400057305 */ /* 0x000064000021f000 */
[----:B0-----:R-:W-:Y:S01]  /*0390*/  MOV R4, RZ ;  /* 0x000000ff00047202 */ /* 0x001fe20000000f00 */
[----:B-1----:R-:W-:-:S05]  /*03a0*/  IMAD R6, R2, R5, RZ ;  /* 0x0000000502067224 */ /* 0x002fca00078e02ff */
[----:B------:R-:W-:-:S05]  /*03b0*/  IADD3 R7, PT, PT, -R6, RZ, RZ ;  /* 0x000000ff06077210 */ /* 0x000fca0007ffe1ff */
[----:B------:R-:W-:-:S06]  /*03c0*/  IMAD.HI.U32 R6, R5, R7, R4 ;  /* 0x0000000705067227 */ /* 0x000fcc00078e0004 */
[----:B------:R-:W-:-:S05]  /*03d0*/  IMAD.HI.U32 R6, R6, R33, RZ ;  /* 0x0000002106067227 */ /* 0x000fca00078e00ff */
[----:B------:R-:W-:-:S13]  /*03e0*/  R2UR UR21, R6 ;  /* 0x00000000061572ca */ /* 0x000fda00000e0000 */
[----:B------:R-:W-:Y:S02]  /*03f0*/  IADD3 R5, PT, PT, RZ, -UR21, RZ ;  /* 0x80000015ff057c10 */ /* 0x000fe4000fffe0ff */
[----:B------:R-:W-:-:S03]  /*0400*/  MOV R0, UR21 ;  /* 0x0000001500007c02 */ /* 0x000fc60008000f00 */
[----:B------:R-:W-:-:S05]  /*0410*/  IMAD R5, R2, R5, R33 ;  /* 0x0000000502057224 */ /* 0x000fca00078e0221 */
[----:B------:R-:W-:-:S13]  /*0420*/  ISETP.GE.U32.AND P0, PT, R5, R2, PT ;  /* 0x000000020500720c */ /* 0x000fda0003f06070 */
[----:B------:R-:W-:Y:S02]  /*0430*/  @P0 IADD3 R0, PT, PT, R0, 0x1, RZ ;  /* 0x0000000100000810 */ /* 0x000fe40007ffe0ff */
[----:B------:R-:W-:Y:S02]  /*0440*/  @P0 IADD3 R5, PT, PT, -R2, R5, RZ ;  /* 0x0000000502050210 */ /* 0x000fe40007ffe1ff */
[----:B------:R-:W-:Y:S02]  /*0450*/  @P0 R2UR UR21, R0 ;  /* 0x00000000001502ca */ /* 0x000fe400000e0000 */
[-C--:B------:R-:W-:Y:S02]  /*0460*/  ISETP.GE.U32.AND P0, PT, R5, R2.reuse, PT ;  /* 0x000000020500720c */ /* 0x080fe40003f06070 */
[----:B------:R-:W-:-:S09]  /*0470*/  @!P1 LOP3.LUT R2, RZ, R2, RZ, 0x33, !PT ;  /* 0x00000002ff029212 */ /* 0x000fd200078e33ff */
[----:B------:R-:W-:-:S04]  /*0480*/  MOV R0, UR21 ;  /* 0x0000001500007c02 */ /* 0x000fc80008000f00 */
[----:B------:R-:W-:-:S04]  /*0490*/  @P0 IADD3 R0, PT, PT, R0, 0x1, RZ ;  /* 0x0000000100000810 */ /* 0x000fc80007ffe0ff */
[----:B------:R-:W-:Y:S02]  /*04a0*/  @P0 R2UR UR21, R0 ;  /* 0x00000000001502ca */ /* 0x000fe400000e0000 */
[----:B------:R-:W-:Y:S01]  /*04b0*/  @!P1 R2UR UR21, R2 ;  /* 0x00000000021592ca */ /* 0x000fe200000e0000 */
[----:B------:R-:W-:-:S14]  /*04c0*/  @P2 EXIT ;  /* 0x000000000000294d */ /* 0x000fdc0003800000 */
[----:B------:R-:W0:Y:S01]  /*04d0*/  LDCU UR8, c[0x0][0x424] ;  /* 0x00008480ff0877ac */ /* 0x000e220008000800 */
[----:B------:R-:W1:Y:S01]  /*04e0*/  LDCU UR6, c[0x0][0x440] ;  /* 0x00008800ff0677ac */ /* 0x000e620008000800 */
[----:B------:R-:W2:Y:S01]  /*04f0*/  LDCU UR4, c[0x0][0x434] ;  /* 0x00008680ff0477ac */ /* 0x000ea20008000800 */
[----:B------:R-:W3:Y:S01]  /*0500*/  LDCU UR13, c[0x0][0x360] ;  /* 0x00006c00ff0d77ac */ /* 0x000ee20008000800 */
[----:B0-----:R-:W-:Y:S02]  /*0510*/  UISETP.GE.AND UP1, UPT, UR8, 0x1, UPT ;  /* 0x000000010800788c */ /* 0x001fe4000bf26270 */
[----:B-1----:R-:W-:-:S07]  /*0520*/  UISETP.NE.AND UP0, UPT, UR6, URZ, UPT ;  /* 0x000000ff0600728c */ /* 0x002fce000bf05270 */
[----:B--23--:R-:W-:Y:S05]  /*0530*/  BRA.U !UP1, `(.L_x_0) ;  /* 0x0000005d09b47547 */ /* 0x00cfea000b800000 */
[----:B------:R-:W0:Y:S01]  /*0540*/  LDC.64 R4, c[0x0][0x398] ;  /* 0x0000e600ff047b82 */ /* 0x000e220000000a00 */
[----:B------:R-:W1:Y:S07]  /*0550*/  LDCU.64 UR10, c[0x0][0x358] ;  /* 0x00006b00ff0a77ac */ /* 0x000e6e0008000a00 */
[----:B------:R-:W2:Y:S08]  /*0560*/  LDC.64 R6, c[0x0][0x3a0] ;  /* 0x0000e800ff067b82 */ /* 0x000eb00000000a00 */
[----:B------:R-:W3:Y:S01]  /*0570*/  LDC R0, c[0x0][0x438] ;  /* 0x00010e00ff007b82 */ /* 0x000ee20000000800 */
[----:B0-----:R-:W-:-:S06]  /*0580*/  IMAD.WIDE.U32 R4, R33, 0x4, R4 ;  /* 0x0000000421047825 */ /* 0x001fcc00078e0004 */
[----:B-1----:R-:W4:Y:S01]  /*0590*/  LDG.E.CONSTANT R4, desc[UR10][R4.64] ;  /* 0x0000000a04047981 */ /* 0x002f22000c1e9900 */
[----:B--2---:R-:W-:-:S05]  /*05a0*/  IMAD.WIDE.U32 R6, R33, 0x4, R6 ;  /* 0x0000000421067825 */ /* 0x004fca00078e0006 */
[----:B------:R0:W5:Y:S01]  /*05b0*/  LDG.E.CONSTANT R29, desc[UR10][R6.64] ;  /* 0x0000000a061d7981 */ /* 0x000162000c1e9900 */
[C---:B------:R-:W-:Y:S01]  /*05c0*/  IMAD R30, R3.reuse, UR8, RZ ;  /* 0x00000008031e7c24 */ /* 0x040fe2000f8e02ff */
[----:B------:R-:W-:Y:S01]  /*05d0*/  BSSY B0, `(.L_x_1) ;  /* 0x00005e2000007945 */ /* 0x000fe20003800000 */
[----:B---3--:R-:W-:Y:S01]  /*05e0*/  FADD R0, -R0, 1 ;  /* 0x3f80000000007421 */ /* 0x008fe20000000100 */
[----:B------:R-:W-:Y:S02]  /*05f0*/  USHF.R.U32.HI UR7, URZ, 0x1, UR4 ;  /* 0x00000001ff077899 */ /* 0x000fe40008011604 */
[----:B------:R-:W-:Y:S01]  /*0600*/  IADD3 R28, PT, PT, R3, R30, RZ ;  /* 0x0000001e031c7210 */ /* 0x000fe20007ffe0ff */
[----:B------:R-:W-:Y:S01]  /*0610*/  UIADD3 UR15, UPT, UPT, UR5, 0x220, URZ ;  /* 0x00000220050f7890 */ /* 0x000fe2000fffe0ff */
[----:B------:R-:W-:Y:S01]  /*0620*/  R2UR UR14, R0 ;  /* 0x00000000000e72ca */ /* 0x000fe200000e0000 */
[----:B------:R-:W-:Y:S02]  /*0630*/  ULOP3.LUT UR20, UR4, 0xf, URZ, 0xc0, !UPT ;  /* 0x0000000f04147892 */ /* 0x000fe4000f8ec0ff */
[----:B------:R-:W-:-:S02]  /*0640*/  ULOP3.LUT UR19, UR4, 0x7, URZ, 0xc0, !UPT ;  /* 0x0000000704137892 */ /* 0x000fc4000f8ec0ff */
[----:B------:R-:W-:Y:S02]  /*0650*/  ULOP3.LUT UR18, UR4, 0x3, URZ, 0xc0, !UPT ;  /* 0x0000000304127892 */ /* 0x000fe4000f8ec0ff */
[----:B------:R-:W-:Y:S02]  /*0660*/  ULOP3.LUT UR6, UR4, 0xfffffff0, URZ, 0xc0, !UPT ;  /* 0xfffffff004067892 */ /* 0x000fe4000f8ec0ff */
[----:B------:R-:W-:Y:S02]  /*0670*/  ULOP3.LUT UR17, UR4, 0xfffffffc, URZ, 0xc0, !UPT ;  /* 0xfffffffc04117892 */ /* 0x000fe4000f8ec0ff */
[----:B------:R-:W-:Y:S02]  /*0680*/  UIADD3 UR5, UPT, UPT, UR5, 0x320, URZ ;  /* 0x0000032005057890 */ /* 0x000fe4000fffe0ff */
[----:B------:R-:W-:Y:S02]  /*0690*/  ULOP3.LUT UR7, UR7, 0x7ffffff8, URZ, 0xc0, !UPT ;  /* 0x7ffffff807077892 */ /* 0x000fe4000f8ec0ff */
[----:B------:R-:W-:Y:S01]  /*06a0*/  UISETP.GT.U32.AND UP0, UPT, UR4, 0x1, UP0 ;  /* 0x000000010400788c */ /* 0x000fe20008704070 */
[----:B0---4-:R-:W-:-:S15]  /*06b0*/  R2UR UR16, R4 ;  /* 0x00000000041072ca */ /* 0x011fde00000e0000 */
.L_x_48:
[----:B------:R-:W0:Y:S02]  /*06c0*/  LDCU UR4, c[0x0][0x434] ;  /* 0x00008680ff0477ac */ /* 0x000e240008000800 */
[----:B0-----:R-:W-:-:S13]  /*06d0*/  ISETP.NE.AND P2, PT, RZ, UR4, PT ;  /* 0x00000004ff007c0c */ /* 0x001fda000bf45270 */
[----:B----45:R-:W-:Y:S05]  /*06e0*/  @!P2 BRA `(.L_x_2) ;  /* 0x000000040028a947 */ /* 0x030fea0003800000 */
[----:B------:R-:W0:Y:S01]  /*06f0*/  LDCU UR4, c[0x0][0x434] ;  /* 0x00008680ff0477ac */ /* 0x000e220008000800 */
[----:B------:R-:W-:Y:S01]  /*0700*/  MOV R0, RZ ;  /* 0x000000ff00007202 */ /* 0x000fe20000000f00 */
[----:B0-----:R-:W-:-:S04]  /*0710*/  UIADD3 UR4, UPT, UPT, UR4, -0x1, URZ ;  /* 0xffffffff04047890 */ /* 0x001fc8000fffe0ff */
[----:B------:R-:W-:-:S09]  /*0720*/  UISETP.GE.U32.AND UP1, UPT, UR4, 0xf, UPT ;  /* 0x0000000f0400788c */ /* 0x000fd2000bf26070 */
[----:B------:R-:W-:Y:S05]  /*0730*/  BRA.U !UP1, `(.L_x_3) ;  /* 0x0000000109487547 */ /* 0x000fea000b800000 */
[----:B------:R-:W-:Y:S01]  /*0740*/  UIADD3 UR4, UPT, UPT, -UR6, URZ, URZ ;  /* 0x000000ff06047290 */ /* 0x000fe2000fffe1ff */
[C---:B------:R-:W-:Y:S02]  /*0750*/  IADD3 R3, PT, PT, R1.reuse, 0x40, RZ ;  /* 0x0000004001037810 */ /* 0x040fe40007ffe0ff */
[----:B------:R-:W-:-:S03]  /*0760*/  IADD3 R2, PT, PT, R1, 0x140, RZ ;  /* 0x0000014001027810 */ /* 0x000fc60007ffe0ff */
[----:B------:R-:W-:-:S07]  /*0770*/  MOV R0, UR4 ;  /* 0x0000000400007c02 */ /* 0x000fce0008000f00 */
.L_x_4:
[----:B------:R-:W-:Y:S01]  /*0780*/  IADD3 R0, PT, PT, R0, 0x10, RZ ;  /* 0x0000001000007810 */ /* 0x000fe20007ffe0ff */
[----:B------:R-:W-:Y:S03]  /*0790*/  STL.128 [R3+-0x20], RZ ;  /* 0xffffe0ff03007387 */ /* 0x000fe60000100c00 */
[----:B------:R-:W-:Y:S01]  /*07a0*/  ISETP.NE.AND P0, PT, R0, RZ, PT ;  /* 0x000000ff0000720c */ /* 0x000fe20003f05270 */
[----:B------:R-:W-:Y:S04]  /*07b0*/  STL.128 [R2+-0x20], RZ ;  /* 0xffffe0ff02007387 */ /* 0x000fe80000100c00 */
[----:B------:R-:W-:Y:S04]  /*07c0*/  STL.128 [R3+-0x10], RZ ;  /* 0xfffff0ff03007387 */ /* 0x000fe80000100c00 */
[----:B------:R-:W-:Y:S04]  /*07d0*/  STL.128 [R2+-0x10], RZ ;  /* 0xfffff0ff02007387 */ /* 0x000fe80000100c00 */
[----:B------:R-:W-:Y:S04]  /*07e0*/  STL.128 [R3], RZ ;  /* 0x000000ff03007387 */ /* 0x000fe80000100c00 */
[----:B------:R-:W-:Y:S04]  /*07f0*/  STL.128 [R2], RZ ;  /* 0x000000ff02007387 */ /* 0x000fe80000100c00 */
[----:B------:R0:W-:Y:S04]  /*0800*/  STL.128 [R3+0x10], RZ ;  /* 0x000010ff03007387 */ /* 0x0001e80000100c00 */
[----:B------:R1:W-:Y:S01]  /*0810*/  STL.128 [R2+0x10], RZ ;  /* 0x000010ff02007387 */ /* 0x0003e20000100c00 */
[----:B0-----:R-:W-:-:S02]  /*0820*/  IADD3 R3, PT, PT, R3, 0x40, RZ ;  /* 0x0000004003037810 */ /* 0x001fc40007ffe0ff */
[----:B-1----:R-:W-:Y:S01]  /*0830*/  IADD3 R2, PT, PT, R2, 0x40, RZ ;  /* 0x0000004002027810 */ /* 0x002fe20007ffe0ff */
[----:B------:R-:W-:Y:S06]  /*0840*/  @P0 BRA `(.L_x_4) ;  /* 0xfffffffc00cc0947 */ /* 0x000fec000383ffff */
[----:B------:R-:W-:-:S07]  /*0850*/  MOV R0, UR6 ;  /* 0x0000000600007c02 */ /* 0x000fce0008000f00 */
.L_x_3:
[----:B------:R-:W-:-:S09]  /*0860*/  UISETP.NE.AND UP1, UPT, UR20, URZ, UPT ;  /* 0x000000ff1400728c */ /* 0x000fd2000bf25270 */
[----:B------:R-:W-:Y:S05]  /*0870*/  BRA.U !UP1, `(.L_x_2) ;  /* 0x0000000109c47547 */ /* 0x000fea000b800000 */
[----:B------:R-:W-:Y:S02]  /*0880*/  UIADD3 UR4, UPT, UPT, UR20, -0x1, URZ ;  /* 0xffffffff14047890 */ /* 0x000fe4000fffe0ff */
[----:B------:R-:W-:Y:S02]  /*0890*/  UISETP.NE.AND UP2, UPT, UR19, URZ, UPT ;  /* 0x000000ff1300728c */ /* 0x000fe4000bf45270 */
[----:B------:R-:W-:-:S09]  /*08a0*/  UISETP.GE.U32.AND UP1, UPT, UR4, 0x7, UPT ;  /* 0x000000070400788c */ /* 0x000fd2000bf26070 */
[----:B------:R-:W-:Y:S05]  /*08b0*/  BRA.U !UP1, `(.L_x_5) ;  /* 0x0000000109487547 */ /* 0x000fea000b800000 */
[C---:B------:R-:W-:Y:S02]  /*08c0*/  LEA R2, R0.reuse, UR12, 0x2 ;  /* 0x0000000c00027c11 */ /* 0x040fe4000f8e10ff */
[----:B------:R-:W-:-:S03]  /*08d0*/  IADD3 R0, PT, PT, R0, 0x8, RZ ;  /* 0x0000000800007810 */ /* 0x000fc60007ffe0ff */
[----:B------:R0:W-:Y:S04]  /*08e0*/  STL [R2+0x20], RZ ;  /* 0x000020ff02007387 */ /* 0x0001e80000100800 */
        /* <DEDUP_REMOVED lines=14> */
[----:B------:R0:W-:Y:S02]  /*09d0*/  STL [R2+0x13c], RZ ;  /* 0x00013cff02007387 */ /* 0x0001e40000100800 */
.L_x_5:
[----:B------:R-:W-:Y:S05]  /*09e0*/  BRA.U !UP2, `(.L_x_2) ;  /* 0x000000010a687547 */ /* 0x000fea000b800000 */
[----:B------:R-:W-:Y:S02]  /*09f0*/  UIADD3 UR4, UPT, UPT, UR19, -0x1, URZ ;  /* 0xffffffff13047890 */ /* 0x000fe4000fffe0ff */
[----:B------:R-:W-:Y:S02]  /*0a00*/  UISETP.NE.AND UP2, UPT, UR18, URZ, UPT ;  /* 0x000000ff1200728c */ /* 0x000fe4000bf45270 */
[----:B------:R-:W-:-:S09]  /*0a10*/  UISETP.GE.U32.AND UP1, UPT, UR4, 0x3, UPT ;  /* 0x000000030400788c */ /* 0x000fd2000bf26070 */
[----:B------:R-:W-:Y:S05]  /*0a20*/  BRA.U !UP1, `(.L_x_6) ;  /* 0x0000000109287547 */ /* 0x000fea000b800000 */
[C---:B0-----:R-:W-:Y:S02]  /*0a30*/  LEA R2, R0.reuse, UR12, 0x2 ;  /* 0x0000000c00027c11 */ /* 0x041fe4000f8e10ff */
        /* <DEDUP_REMOVED lines=9> */
.L_x_6:
[----:B------:R-:W-:Y:S05]  /*0ad0*/  BRA.U !UP2, `(.L_x_2) ;  /* 0x000000010a2c7547 */ /* 0x000fea000b800000 */
[----:B------:R-:W-:Y:S01]  /*0ae0*/  LEA R0, R0, UR12, 0x2 ;  /* 0x0000000c00007c11 */ /* 0x000fe2000f8e10ff */
[----:B------:R-:W-:-:S04]  /*0af0*/  UISETP.NE.AND UP1, UPT, UR18, 0x1, UPT ;  /* 0x000000011200788c */ /* 0x000fc8000bf25270 */
[----:B------:R2:W-:Y:S04]  /*0b00*/  STL [R0+0x20], RZ ;  /* 0x000020ff00007387 */ /* 0x0005e80000100800 */
[----:B------:R2:W-:Y:S01]  /*0b10*/  STL [R0+0x120], RZ ;  /* 0x000120ff00007387 */ /* 0x0005e20000100800 */
[----:B------:R-:W-:Y:S05]  /*0b20*/  BRA.U !UP1, `(.L_x_2) ;  /* 0x0000000109187547 */ /* 0x000fea000b800000 */
[----:B------:R-:W-:Y:S01]  /*0b30*/  UISETP.NE.AND UP1, UPT, UR18, 0x2, UPT ;  /* 0x000000021200788c */ /* 0x000fe2000bf25270 */
[----:B------:R3:W-:Y:S04]  /*0b40*/  STL [R0+0x24], RZ ;  /* 0x000024ff00007387 */ /* 0x0007e80000100800 */
[----:B------:R3:W-:Y:S01]  /*0b50*/  STL [R0+0x124], RZ ;  /* 0x000124ff00007387 */ /* 0x0007e20000100800 */
[----:B------:R-:W-:-:S13]  /*0b60*/  PLOP3.LUT P0, PT, PT, PT, UP1, 0x80, 0x8 ;  /* 0x000000000008781c */ /* 0x000fda0003f0f018 */
[----:B------:R3:W-:Y:S04]  /*0b70*/  @P0 STL [R0+0x28], RZ ;  /* 0x000028ff00000387 */ /* 0x0007e80000100800 */
[----:B------:R3:W-:Y:S02]  /*0b80*/  @P0 STL [R0+0x128], RZ ;  /* 0x000128ff00000387 */ /* 0x0007e40000100800 */
.L_x_2:
[----:B------:R-:W4:Y:S02]  /*0b90*/  LDCU UR4, c[0x0][0x424] ;  /* 0x00008480ff0477ac */ /* 0x000f240008000800 */
[----:B----4-:R-:W-:-:S07]  /*0ba0*/  MOV R27, UR4 ;  /* 0x00000004001b7c02 */ /* 0x010fce0008000f00 */
.L_x_47:
[----:B--23--:R-:W2:Y:S01]  /*0bb0*/  LDC R0, c[0x0][0x428] ;  /* 0x00010a00ff007b82 */ /* 0x00cea20000000800 */
[----:B------:R-:W-:Y:S05]  /*0bc0*/  YIELD ;  /* 0x0000000000007946 */ /* 0x000fea0003800000 */
[----:B------:R-:W3:Y:S01]  /*0bd0*/  LDCU UR4, c[0x0][0x3c8] ;  /* 0x00007900ff0477ac */ /* 0x000ee20008000800 */
[----:B------:R-:W-:Y:S01]  /*0be0*/  IADD3 R25, PT, PT, R27, -0x1, RZ ;  /* 0xffffffff1b197810 */ /* 0x000fe20007ffe0ff */
[----:B01--4-:R-:W0:Y:S01]  /*0bf0*/  LDC.64 R2, c[0x0][0x3d0] ;  /* 0x0000f400ff027b82 */ /* 0x013e220000000a00 */
[----:B------:R-:W1:Y:S07]  /*0c00*/  LDCU UR8, c[0x0][0x428] ;  /* 0x00008500ff0877ac */ /* 0x000e6e0008000800 */
[----:B------:R-:W4:Y:S01]  /*0c10*/  LDC.64 R4, c[0x0][0x390] ;  /* 0x0000e400ff047b82 */ /* 0x000f220000000a00 */
[----:B---3--:R-:W-:Y:S01]  /*0c20*/  ISETP.NE.AND P0, PT, RZ, UR4, PT ;  /* 0x00000004ff007c0c */ /* 0x008fe2000bf05270 */
[----:B--2---:R-:W-:Y:S01]  /*0c30*/  IMAD R32, R30, R0, R33 ;  /* 0x000000001e207224 */ /* 0x004fe200078e0221 */
[----:B------:R-:W2:Y:S03]  /*0c40*/  LDCU UR4, c[0x0][0x43c] ;  /* 0x00008780ff0477ac */ /* 0x000ea60008000800 */
[----:B-1----:R-:W-:-:S02]  /*0c50*/  IMAD R32, R25, UR8, R32 ;  /* 0x0000000819207c24 */ /* 0x002fc4000f8e0220 */
[----:B0-----:R-:W-:-:S06]  /*0c60*/  IMAD.WIDE.U32 R6, R33, 0x4, R2 ;  /* 0x0000000421067825 */ /* 0x001fcc00078e0002 */
[----:B------:R-:W3:Y:S01]  /*0c70*/  @P0 LDG.E.CONSTANT R7, desc[UR10][R6.64] ;  /* 0x0000000a06070981 */ /* 0x000ee2000c1e9900 */
[----:B----4-:R-:W-:-:S05]  /*0c80*/  IMAD.WIDE.U32 R4, R32, 0x4, R4 ;  /* 0x0000000420047825 */ /* 0x010fca00078e0004 */
[----:B------:R-:W3:Y:S01]  /*0c90*/  LDG.E.CONSTANT R26, desc[UR10][R4.64] ;  /* 0x0000000a041a7981 */ /* 0x000ee2000c1e9900 */
[----:B--2---:R-:W-:Y:S01]  /*0ca0*/  ISETP.NE.AND P4, PT, RZ, UR4, PT ;  /* 0x00000004ff007c0c */ /* 0x004fe2000bf85270 */
[----:B------:R-:W-:Y:S02]  /*0cb0*/  HFMA2 R2, -RZ, RZ, 0.96630859375, -0.0022525787353515625 ;  /* 0x3bbb989dff027431 */ /* 0x000fe400000001ff */
[----:B---3--:R-:W-:-:S05]  /*0cc0*/  @P0 FADD R26, R26, R7 ;  /* 0x000000071a1a0221 */ /* 0x008fca0000000000 */
[----:B------:R-:W-:-:S04]  /*0cd0*/  FSETP.GT.AND P3, PT, R26, 20, PT ;  /* 0x41a000001a00780b */ /* 0x000fc80003f64000 */
[----:B------:R-:W-:Y:S02]  /*0ce0*/  ISETP.EQ.OR P0, PT, RZ, UR4, P3 ;  /* 0x00000004ff007c0c */ /* 0x000fe40009f02670 */
[----:B------:R-:W-:-:S11]  /*0cf0*/  MOV R8, R26 ;  /* 0x0000001a00087202 */ /* 0x000fd60000000f00 */
[----:B-----5:R-:W-:Y:S05]  /*0d00*/  @P0 BRA `(.L_x_7) ;  /* 0x00000000009c0947 */ /* 0x020fea0003800000 */
[----:B------:R-:W-:Y:S02]  /*0d10*/  FSETP.GEU.AND P0, PT, R26, -20, PT ;  /* 0xc1a000001a00780b */ /* 0x000fe40003f0e000 */
[----:B------:R-:W-:-:S11]  /*0d20*/  MOV R8, RZ ;  /* 0x000000ff00087202 */ /* 0x000fd60000000f00 */
[----:B------:R-:W-:Y:S05]  /*0d30*/  @!P0 BRA `(.L_x_7) ;  /* 0x0000000000908947 */ /* 0x000fea0003800000 */
[----:B------:R-:W-:Y:S01]  /*0d40*/  HFMA2 R3, -RZ, RZ, 0.96630859375, -0.0022525787353515625 ;  /* 0x3bbb989dff037431 */ /* 0x000fe200000001ff */
[----:B------:R-:W-:Y:S01]  /*0d50*/  MOV R4, 0x437c0000 ;  /* 0x437c000000047802 */ /* 0x000fe20000000f00 */
[----:B------:R-:W-:-:S03]  /*0d60*/  HFMA2 R8, -RZ, RZ, 1.5048828125, 33.21875 ;  /* 0x3e055027ff087431 */ /* 0x000fc600000001ff */
[----:B------:R-:W-:-:S04]  /*0d70*/  FFMA.SAT R3, R26, R3, 0.5 ;  /* 0x3f0000001a037423 */ /* 0x000fc80000002003 */
[----:B------:R-:W-:-:S04]  /*0d80*/  FFMA.RM R3, R3, R4, 12582913 ;  /* 0x4b40000103037423 */ /* 0x000fc80000004004 */
[C---:B------:R-:W-:Y:S01]  /*0d90*/  FADD R5, R3.reuse, -12583039 ;  /* 0xcb40007f03057421 */ /* 0x040fe20000000000 */
[----:B------:R-:W-:-:S03]  /*0da0*/  SHF.L.U32 R3, R3, 0x17, RZ ;  /* 0x0000001703037819 */ /* 0x000fc600000006ff */
[----:B------:R-:W-:-:S04]  /*0db0*/  FFMA R5, R26, 1.4426950216293334961, -R5 ;  /* 0x3fb8aa3b1a057823 */ /* 0x000fc80000000805 */
[----:B------:R-:W-:-:S04]  /*0dc0*/  FFMA R5, R26, 1.925963033500011079e-08, R5 ;  /* 0x32a570601a057823 */ /* 0x000fc80000000005 */
[----:B------:R-:W0:Y:S02]  /*0dd0*/  MUFU.EX2 R4, R5 ;  /* 0x0000000500047308 */ /* 0x000e240000000800 */
[----:B0-----:R-:W-:-:S05]  /*0de0*/  FFMA R3, R3, R4, 1 ;  /* 0x3f80000003037423 */ /* 0x001fca0000000004 */
[----:B------:R-:W-:-:S13]  /*0df0*/  FSETP.GEU.AND P0, PT, R3, 1.175494350822287508e-38, PT ;  /* 0x008000000300780b */ /* 0x000fda0003f0e000 */
[----:B------:R-:W-:-:S05]  /*0e00*/  @!P0 FMUL R3, R3, 8388608 ;  /* 0x4b00000003038820 */ /* 0x000fca0000400000 */
[C---:B------:R-:W-:Y:S02]  /*0e10*/  IADD3 R4, PT, PT, R3.reuse, -0x3f2aaaab, RZ ;  /* 0xc0d5555503047810 */ /* 0x040fe40007ffe0ff */
[----:B------:R-:W-:Y:S02]  /*0e20*/  FSETP.NEU.AND P1, PT, R3, RZ, PT ;  /* 0x000000ff0300720b */ /* 0x000fe40003f2d000 */
[----:B------:R-:W-:-:S04]  /*0e30*/  LOP3.LUT R6, R4, 0xff800000, RZ, 0xc0, !PT ;  /* 0xff80000004067812 */ /* 0x000fc800078ec0ff */
[-C--:B------:R-:W-:Y:S02]  /*0e40*/  IADD3 R4, PT, PT, R3, -R6.reuse, RZ ;  /* 0x8000000603047210 */ /* 0x080fe40007ffe0ff */
[----:B------:R-:W-:Y:S02]  /*0e50*/  I2FP.F32.S32 R5, R6 ;  /* 0x0000000600057245 */ /* 0x000fe40000201400 */
[----:B------:R-:W-:Y:S01]  /*0e60*/  MOV R6, 0x7f800000 ;  /* 0x7f80000000067802 */ /* 0x000fe20000000f00 */
[----:B------:R-:W-:-:S04]  /*0e70*/  FADD R7, R4, -1 ;  /* 0xbf80000004077421 */ /* 0x000fc80000000000 */
[----:B------:R-:W-:-:S04]  /*0e80*/  FFMA R4, R7, -R8, 0.14084610342979431152 ;  /* 0x3e1039f607047423 */ /* 0x000fc80000000808 */
[----:B------:R-:W-:-:S04]  /*0e90*/  FFMA R4, R7, R4, -0.12148627638816833496 ;  /* 0xbdf8cdcc07047423 */ /* 0x000fc80000000004 */
[----:B------:R-:W-:-:S04]  /*0ea0*/  FFMA R4, R7, R4, 0.13980610668659210205 ;  /* 0x3e0f295507047423 */ /* 0x000fc80000000004 */
[----:B------:R-:W-:-:S04]  /*0eb0*/  FFMA R4, R7, R4, -0.16684235632419586182 ;  /* 0xbe2ad8b907047423 */ /* 0x000fc80000000004 */
[----:B------:R-:W-:-:S04]  /*0ec0*/  FFMA R4, R7, R4, 0.20012299716472625732 ;  /* 0x3e4ced0b07047423 */ /* 0x000fc80000000004 */
[----:B------:R-:W-:-:S04]  /*0ed0*/  FFMA R4, R7, R4, -0.24999669194221496582 ;  /* 0xbe7fff2207047423 */ /* 0x000fc80000000004 */
[----:B------:R-:W-:-:S04]  /*0ee0*/  FFMA R4, R7, R4, 0.33333182334899902344 ;  /* 0x3eaaaa7807047423 */ /* 0x000fc80000000004 */
[----:B------:R-:W-:Y:S01]  /*0ef0*/  FFMA R8, R7, R4, -0.5 ;  /* 0xbf00000007087423 */ /* 0x000fe20000000004 */
[----:B------:R-:W-:Y:S02]  /*0f00*/  FSEL R4, RZ, -23, P0 ;  /* 0xc1b80000ff047808 */ /* 0x000fe40000000000 */
[----:B------:R-:W-:Y:S01]  /*0f10*/  ISETP.GT.U32.AND P0, PT, R3, 0x7f7fffff, PT ;  /* 0x7f7fffff0300780c */ /* 0x000fe20003f04070 */
[----:B------:R-:W-:Y:S02]  /*0f20*/  FMUL R8, R7, R8 ;  /* 0x0000000807087220 */ /* 0x000fe40000400000 */
[----:B------:R-:W-:Y:S02]  /*0f30*/  FFMA R4, R5, 1.1920928955078125e-07, R4 ;  /* 0x3400000005047823 */ /* 0x000fe40000000004 */
[----:B------:R-:W-:-:S04]  /*0f40*/  FFMA R7, R7, R8, R7 ;  /* 0x0000000807077223 */ /* 0x000fc80000000007 */
[----:B------:R-:W-:-:S04]  /*0f50*/  FFMA R4, R4, 0.69314718246459960938, R7 ;  /* 0x3f31721804047823 */ /* 0x000fc80000000007 */
[----:B------:R-:W-:-:S05]  /*0f60*/  @P0 FFMA R4, R3, R6, +INF ;  /* 0x7f80000003040423 */ /* 0x000fca0000000006 */
[----:B------:R-:W-:-:S07]  /*0f70*/  FSEL R8, R4, -INF , P1 ;  /* 0xff80000004087808 */ /* 0x000fce0000800000 */
.L_x_7:
[----:B------:R-:W-:Y:S01]  /*0f80*/  FMUL R3, R8, UR16 ;  /* 0x0000001008037c20 */ /* 0x000fe20008400000 */
[----:B------:R-:W-:Y:S01]  /*0f90*/  MOV R5, 0x437c0000 ;  /* 0x437c000000057802 */ /* 0x000fe20000000f00 */
[----:B------:R-:W0:Y:S02]  /*0fa0*/  LDCU UR4, c[0x0][0x438] ;  /* 0x00008700ff0477ac */ /* 0x000e240008000800 */
[----:B------:R-:W-:-:S04]  /*0fb0*/  FFMA.SAT R2, R3, R2, 0.5 ;  /* 0x3f00000003027423 */ /* 0x000fc80000002002 */
[----:B------:R-:W-:Y:S01]  /*0fc0*/  FFMA.RM R2, R2, R5, 12582913 ;  /* 0x4b40000102027423 */ /* 0x000fe20000004005 */
[----:B-----5:R-:W-:-:S03]  /*0fd0*/  FMUL R5, R29, R8 ;  /* 0x000000081d057220 */ /* 0x020fc60000400000 */
[C---:B------:R-:W-:Y:S01]  /*0fe0*/  FADD R4, R2.reuse, -12583039 ;  /* 0xcb40007f02047421 */ /* 0x040fe20000000000 */
[----:B------:R-:W-:Y:S01]  /*0ff0*/  SHF.L.U32 R24, R2, 0x17, RZ ;  /* 0x0000001702187819 */ /* 0x000fe200000006ff */
[----:B------:R-:W-:Y:S01]  /*1000*/  FMUL R2, R8, UR14 ;  /* 0x0000000e08027c20 */ /* 0x000fe20008400000 */
[----:B------:R-:W-:Y:S01]  /*1010*/  R2UR UR23, R5 ;  /* 0x00000000051772ca */ /* 0x000fe200000e0000 */
[----:B------:R-:W-:-:S04]  /*1020*/  FFMA R4, R3, 1.4426950216293334961, -R4 ;  /* 0x3fb8aa3b03047823 */ /* 0x000fc80000000804 */
[----:B------:R-:W-:-:S04]  /*1030*/  FFMA R4, R3, 1.925963033500011079e-08, R4 ;  /* 0x32a5706003047823 */ /* 0x000fc80000000004 */
[----:B------:R-:W1:Y:S02]  /*1040*/  MUFU.EX2 R3, R4 ;  /* 0x0000000400037308 */ /* 0x000e640000000800 */
[----:B-1----:R-:W-:Y:S01]  /*1050*/  FMUL R24, R24, R3 ;  /* 0x0000000318187220 */ /* 0x002fe20000400000 */
[----:B0-----:R-:W-:Y:S01]  /*1060*/  FMUL R3, R8, UR4 ;  /* 0x0000000408037c20 */ /* 0x001fe20008400000 */
[----:B------:R-:W-:Y:S06]  /*1070*/  @!P2 BRA `(.L_x_8) ;  /* 0x000000100064a947 */ /* 0x000fec0003800000 */
[----:B------:R-:W0:Y:S01]  /*1080*/  LDCU UR9, c[0x0][0x434] ;  /* 0x00008680ff0977ac */ /* 0x000e220008000800 */
[----:B------:R-:W-:Y:S01]  /*1090*/  IADD3 R4, PT, PT, R30, R25, RZ ;  /* 0x000000191e047210 */ /* 0x000fe20007ffe0ff */
[----:B------:R-:W1:Y:S03]  /*10a0*/  LDCU UR8, c[0x0][0x430] ;  /* 0x00008600ff0877ac */ /* 0x000e660008000800 */
[----:B------:R-:W-:Y:S01]  /*10b0*/  R2UR UR4, R4 ;  /* 0x00000000040472ca */ /* 0x000fe200000e0000 */
[----:B0-----:R-:W-:-:S04]  /*10c0*/  UIADD3 UR9, UPT, UPT, UR9, -0x1, URZ ;  /* 0xffffffff09097890 */ /* 0x001fc8000fffe0ff */
[----:B------:R-:W-:-:S08]  /*10d0*/  UISETP.GE.U32.AND UP1, UPT, UR9, 0xf, UPT ;  /* 0x0000000f0900788c */ /* 0x000fd0000bf26070 */
[----:B-1----:R-:W-:-:S03]  /*10e0*/  UIMAD UR8, UR4, UR8, UR21 ;  /* 0x00000008040872a4 */ /* 0x002fc6000f8e0215 */
[----:B------:R-:W-:Y:S01]  /*10f0*/  UMOV UR4, URZ ;  /* 0x000000ff00047c82 */ /* 0x000fe20008000000 */
[----:B------:R-:W-:Y:S08]  /*1100*/  BRA.U !UP1, `(.L_x_9) ;  /* 0x0000000509d07547 */ /* 0x000ff0000b800000 */
[----:B------:R-:W0:Y:S01]  /*1110*/  LDCU UR24, c[0x0][0x434] ;  /* 0x00008680ff1877ac */ /* 0x000e220008000800 */
[----:B------:R-:W-:-:S05]  /*1120*/  UMOV UR4, URZ ;  /* 0x000000ff00047c82 */ /* 0x000fca0008000000 */
.L_x_10:
[----:B-1----:R-:W1:Y:S01]  /*1130*/  LDC.64 R22, c[0x0][0x3a8] ;  /* 0x0000ea00ff167b82 */ /* 0x002e620000000a00 */
[----:B0-----:R-:W-:-:S06]  /*1140*/  UIMAD UR9, UR8, UR24, UR4 ;  /* 0x00000018080972a4 */ /* 0x001fcc000f8e0204 */
[----:B------:R-:W-:Y:S01]  /*1150*/  MOV R15, UR9 ;  /* 0x00000009000f7c02 */ /* 0x000fe20008000f00 */
[----:B------:R-:W0:Y:S01]  /*1160*/  LDC.64 R18, c[0x0][0x3b0] ;  /* 0x0000ec00ff127b82 */ /* 0x000e220000000a00 */
[----:B------:R-:W-:Y:S02]  /*1170*/  MOV R12, UR9 ;  /* 0x00000009000c7c02 */ /* 0x000fe40008000f00 */
[----:B------:R-:W-:Y:S02]  /*1180*/  MOV R35, UR9 ;  /* 0x0000000900237c02 */ /* 0x000fe40008000f00 */
[----:B------:R-:W-:Y:S02]  /*1190*/  MOV R5, UR9 ;  /* 0x0000000900057c02 */ /* 0x000fe40008000f00 */
[----:B------:R-:W-:Y:S02]  /*11a0*/  IADD3 R15, PT, PT, R15, 0x1, RZ ;  /* 0x000000010f0f7810 */ /* 0x000fe40007ffe0ff */
[----:B------:R-:W-:-:S02]  /*11b0*/  IADD3 R12, PT, PT, R12, 0x2, RZ ;  /* 0x000000020c0c7810 */ /* 0x000fc40007ffe0ff */
[----:B------:R-:W-:Y:S01]  /*11c0*/  IADD3 R35, PT, PT, R35, 0x3, RZ ;  /* 0x0000000323237810 */ /* 0x000fe20007ffe0ff */
[----:B-1----:R-:W-:-:S04]  /*11d0*/  IMAD.WIDE.U32 R4, R5, 0x4, R22 ;  /* 0x0000000405047825 */ /* 0x002fc800078e0016 */
[--C-:B------:R-:W-:Y:S02]  /*11e0*/  IMAD.WIDE.U32 R16, R15, 0x4, R22.reuse ;  /* 0x000000040f107825 */ /* 0x100fe400078e0016 */
[----:B------:R-:W2:Y:S02]  /*11f0*/  LDG.E.CONSTANT R4, desc[UR10][R4.64] ;  /* 0x0000000a04047981 */ /* 0x000ea4000c1e9900 */
[----:B------:R-:W-:-:S04]  /*1200*/  IMAD.WIDE.U32 R10, R12, 0x4, R22 ;  /* 0x000000040c0a7825 */ /* 0x000fc800078e0016 */
[----:B------:R-:W-:Y:S01]  /*1210*/  IMAD.WIDE.U32 R8, R35, 0x4, R22 ;  /* 0x0000000423087825 */ /* 0x000fe200078e0016 */
[----:B------:R-:W2:Y:S04]  /*1220*/  LDG.E.CONSTANT R6, desc[UR10][R10.64] ;  /* 0x0000000a0a067981 */ /* 0x000ea8000c1e9900 */
[----:B------:R-:W2:Y:S04]  /*1230*/  LDG.E.CONSTANT R5, desc[UR10][R16.64] ;  /* 0x0000000a10057981 */ /* 0x000ea8000c1e9900 */
[----:B------:R1:W2:Y:S01]  /*1240*/  LDG.E.CONSTANT R7, desc[UR10][R8.64] ;  /* 0x0000000a08077981 */ /* 0x0002a2000c1e9900 */
[----:B------:R-:W-:-:S02]  /*1250*/  MOV R37, UR9 ;  /* 0x0000000900257c02 */ /* 0x000fc40008000f00 */
[----:B------:R-:W-:Y:S02]  /*1260*/  MOV R13, UR9 ;  /* 0x00000009000d7c02 */ /* 0x000fe40008000f00 */
[----:B------:R-:W-:Y:S02]  /*1270*/  IADD3 R37, PT, PT, R37, 0x4, RZ ;  /* 0x0000000425257810 */ /* 0x000fe40007ffe0ff */
[----:B------:R-:W-:Y:S02]  /*1280*/  MOV R21, UR9 ;  /* 0x0000000900157c02 */ /* 0x000fe40008000f00 */
[----:B------:R-:W-:Y:S01]  /*1290*/  IADD3 R13, PT, PT, R13, 0x5, RZ ;  /* 0x000000050d0d7810 */ /* 0x000fe20007ffe0ff */
[--C-:B-1----:R-:W-:Y:S01]  /*12a0*/  IMAD.WIDE.U32 R8, R37, 0x4, R22.reuse ;  /* 0x0000000425087825 */ /* 0x102fe200078e0016 */
[----:B------:R-:W-:Y:S02]  /*12b0*/  MOV R34, UR9 ;  /* 0x0000000900227c02 */ /* 0x000fe40008000f00 */
[----:B------:R-:W-:Y:S01]  /*12c0*/  MOV R20, UR4 ;  /* 0x0000000400147c02 */ /* 0x000fe20008000f00 */
[----:B------:R-:W-:Y:S01]  /*12d0*/  IMAD.WIDE.U32 R16, R13, 0x4, R22 ;  /* 0x000000040d107825 */ /* 0x000fe200078e0016 */
[----:B------:R-:W-:Y:S01]  /*12e0*/  IADD3 R21, PT, PT, R21, 0x6, RZ ;  /* 0x0000000615157810 */ /* 0x000fe20007ffe0ff */
[----:B------:R-:W3:Y:S01]  /*12f0*/  LDG.E.CONSTANT R8, desc[UR10][R8.64] ;  /* 0x0000000a08087981 */ /* 0x000ee2000c1e9900 */
[----:B------:R-:W-:-:S02]  /*1300*/  IADD3 R34, PT, PT, R34, 0x7, RZ ;  /* 0x0000000722227810 */ /* 0x000fc40007ffe0ff */
[----:B------:R-:W-:Y:S01]  /*1310*/  LEA R20, R20, UR12, 0x2 ;  /* 0x0000000c14147c11 */ /* 0x000fe2000f8e10ff */
[--C-:B------:R-:W-:Y:S01]  /*1320*/  IMAD.WIDE.U32 R10, R21, 0x4, R22.reuse ;  /* 0x00000004150a7825 */ /* 0x100fe200078e0016 */
[----:B------:R-:W-:Y:S01]  /*1330*/  MOV R14, UR9 ;  /* 0x00000009000e7c02 */ /* 0x000fe20008000f00 */
[----:B------:R1:W3:Y:S04]  /*1340*/  LDG.E.CONSTANT R9, desc[UR10][R16.64] ;  /* 0x0000000a10097981 */ /* 0x0002e8000c1e9900 */
[----:B------:R-:W3:Y:S01]  /*1350*/  LDG.E.CONSTANT R10, desc[UR10][R10.64] ;  /* 0x0000000a0a0a7981 */ /* 0x000ee2000c1e9900 */
[----:B-1----:R-:W-:-:S05]  /*1360*/  IMAD.WIDE.U32 R16, R34, 0x4, R22 ;  /* 0x0000000422107825 */ /* 0x002fca00078e0016 */
[----:B------:R1:W3:Y:S01]  /*1370*/  LDG.E.CONSTANT R11, desc[UR10][R16.64] ;  /* 0x0000000a100b7981 */ /* 0x0002e2000c1e9900 */
[----:B0-----:R-:W-:-:S04]  /*1380*/  IMAD.WIDE.U32 R36, R37, 0x4, R18 ;  /* 0x0000000425247825 */ /* 0x001fc800078e0012 */
[----:B-1----:R-:W-:-:S04]  /*1390*/  IMAD.WIDE.U32 R16, R35, 0x4, R18 ;  /* 0x0000000423107825 */ /* 0x002fc800078e0012 */
[--C-:B------:R-:W-:Y:S01]  /*13a0*/  IMAD.WIDE.U32 R34, R34, 0x4, R18.reuse ;  /* 0x0000000422227825 */ /* 0x100fe200078e0012 */
[----:B--2---:R0:W-:Y:S03]  /*13b0*/  STL.128 [R20+0x220], R4 ;  /* 0x0002200414007387 */ /* 0x0041e60000100c00 */
[----:B0-----:R-:W-:-:S04]  /*13c0*/  IMAD.WIDE.U32 R4, R14, 0x4, R18 ;  /* 0x000000040e047825 */ /* 0x001fc800078e0012 */
[--C-:B------:R-:W-:Y:S02]  /*13d0*/  IMAD.WIDE.U32 R14, R15, 0x4, R18.reuse ;  /* 0x000000040f0e7825 */ /* 0x100fe400078e0012 */
[----:B------:R-:W2:Y:S02]  /*13e0*/  LDG.E.CONSTANT R4, desc[UR10][R4.64] ;  /* 0x0000000a04047981 */ /* 0x000ea4000c1e9900 */
[--C-:B------:R-:W-:Y:S02]  /*13f0*/  IMAD.WIDE.U32 R6, R12, 0x4, R18.reuse ;  /* 0x000000040c067825 */ /* 0x100fe400078e0012 */
[----:B------:R-:W4:Y:S04]  /*1400*/  LDG.E.CONSTANT R12, desc[UR10][R36.64] ;  /* 0x0000000a240c7981 */ /* 0x000f28000c1e9900 */
[----:B------:R-:W2:Y:S04]  /*1410*/  LDG.E.CONSTANT R6, desc[UR10][R6.64] ;  /* 0x0000000a06067981 */ /* 0x000ea8000c1e9900 */
[----:B------:R0:W2:Y:S04]  /*1420*/  LDG.E.CONSTANT R5, desc[UR10][R14.64] ;  /* 0x0000000a0e057981 */ /* 0x0000a8000c1e9900 */
[----:B------:R1:W2:Y:S01]  /*1430*/  LDG.E.CONSTANT R7, desc[UR10][R16.64] ;  /* 0x0000000a10077981 */ /* 0x0002a2000c1e9900 */
[----:B0-----:R-:W-:-:S04]  /*1440*/  IMAD.WIDE.U32 R14, R21, 0x4, R18 ;  /* 0x00000004150e7825 */ /* 0x001fc800078e0012 */
[----:B-1----:R-:W-:Y:S02]  /*1450*/  IMAD.WIDE.U32 R16, R13, 0x4, R18 ;  /* 0x000000040d107825 */ /* 0x002fe400078e0012 */
[----:B------:R-:W4:Y:S04]  /*1460*/  LDG.E.CONSTANT R14, desc[UR10][R14.64] ;  /* 0x0000000a0e0e7981 */ /* 0x000f28000c1e9900 */
[----:B------:R0:W4:Y:S04]  /*1470*/  LDG.E.CONSTANT R13, desc[UR10][R16.64] ;  /* 0x0000000a100d7981 */ /* 0x000128000c1e9900 */
[----:B------:R1:W4:Y:S01]  /*1480*/  LDG.E.CONSTANT R15, desc[UR10][R34.64] ;  /* 0x0000000a220f7981 */ /* 0x000322000c1e9900 */
[----:B------:R-:W-:-:S02]  /*1490*/  MOV R36, UR9 ;  /* 0x0000000900247c02 */ /* 0x000fc40008000f00 */
[----:B------:R-:W-:Y:S02]  /*14a0*/  MOV R21, UR9 ;  /* 0x0000000900157c02 */ /* 0x000fe40008000f00 */
[----:B0-----:R-:W-:Y:S02]  /*14b0*/  MOV R16, UR9 ;  /* 0x0000000900107c02 */ /* 0x001fe40008000f00 */
[----:B-1----:R-:W-:Y:S02]  /*14c0*/  MOV R34, UR9 ;  /* 0x0000000900227c02 */ /* 0x002fe40008000f00 */
[----:B------:R-:W-:Y:S02]  /*14d0*/  IADD3 R36, PT, PT, R36, 0xa, RZ ;  /* 0x0000000a24247810 */ /* 0x000fe40007ffe0ff */
[----:B------:R-:W-:Y:S02]  /*14e0*/  MOV R17, UR9 ;  /* 0x0000000900117c02 */ /* 0x000fe40008000f00 */
[----:B------:R-:W-:-:S02]  /*14f0*/  IADD3 R37, PT, PT, R21, 0x8, RZ ;  /* 0x0000000815257810 */ /* 0x000fc40007ffe0ff */
[----:B------:R-:W-:Y:S02]  /*1500*/  IADD3 R16, PT, PT, R16, 0xc, RZ ;  /* 0x0000000c10107810 */ /* 0x000fe40007ffe0ff */
[----:B------:R-:W-:Y:S01]  /*1510*/  IADD3 R21, PT, PT, R21, 0xb, RZ ;  /* 0x0000000b15157810 */ /* 0x000fe20007ffe0ff */
[----:B---3--:R0:W-:Y:S01]  /*1520*/  STL.128 [R20+0x230], R8 ;  /* 0x0002300814007387 */ /* 0x0081e20000100c00 */
[----:B------:R-:W-:Y:S01]  /*1530*/  IADD3 R17, PT, PT, R17, 0xd, RZ ;  /* 0x0000000d11117810 */ /* 0x000fe20007ffe0ff */
[----:B0-----:R-:W-:-:S04]  /*1540*/  IMAD.WIDE.U32 R10, R16, 0x4, R22 ;  /* 0x00000004100a7825 */ /* 0x001fc800078e0016 */
[--C-:B------:R-:W-:Y:S01]  /*1550*/  IMAD.WIDE.U32 R8, R37, 0x4, R22.reuse ;  /* 0x0000000425087825 */ /* 0x100fe200078e0016 */
[----:B--2---:R0:W-:Y:S04]  /*1560*/  STL.128 [R20+0x320], R4 ;  /* 0x0003200414007387 */ /* 0x0041e80000100c00 */
[----:B----4-:R1:W-:Y:S01]  /*1570*/  STL.128 [R20+0x330], R12 ;  /* 0x0003300c14007387 */ /* 0x0103e20000100c00 */
[----:B0-----:R-:W-:-:S03]  /*1580*/  IMAD.WIDE.U32 R6, R36, 0x4, R22 ;  /* 0x0000000424067825 */ /* 0x001fc600078e0016 */
[----:B------:R0:W2:Y:S04]  /*1590*/  LDG.E.CONSTANT R4, desc[UR10][R8.64] ;  /* 0x0000000a08047981 */ /* 0x0000a8000c1e9900 */
[----:B------:R-:W2:Y:S01]  /*15a0*/  LDG.E.CONSTANT R6, desc[UR10][R6.64] ;  /* 0x0000000a06067981 */ /* 0x000ea2000c1e9900 */
[----:B-1----:R-:W-:Y:S01]  /*15b0*/  IADD3 R13, PT, PT, R34, 0x9, RZ ;  /* 0x00000009220d7810 */ /* 0x002fe20007ffe0ff */
[--C-:B------:R-:W-:Y:S02]  /*15c0*/  IMAD.WIDE.U32 R14, R21, 0x4, R22.reuse ;  /* 0x00000004150e7825 */ /* 0x100fe400078e0016 */
[----:B------:R1:W3:Y:S02]  /*15d0*/  LDG.E.CONSTANT R12, desc[UR10][R10.64] ;  /* 0x0000000a0a0c7981 */ /* 0x0002e4000c1e9900 */
[----:B------:R-:W-:-:S02]  /*15e0*/  IMAD.WIDE.U32 R34, R13, 0x4, R22 ;  /* 0x000000040d227825 */ /* 0x000fc400078e0016 */
[----:B------:R4:W2:Y:S04]  /*15f0*/  LDG.E.CONSTANT R7, desc[UR10][R14.64] ;  /* 0x0000000a0e077981 */ /* 0x0008a8000c1e9900 */
[----:B------:R5:W2:Y:S01]  /*1600*/  LDG.E.CONSTANT R5, desc[UR10][R34.64] ;  /* 0x0000000a22057981 */ /* 0x000aa2000c1e9900 */
[----:B0-----:R-:W-:Y:S01]  /*1610*/  IMAD.WIDE.U32 R8, R37, 0x4, R18 ;  /* 0x0000000425087825 */ /* 0x001fe200078e0012 */
[----:B-1----:R-:W-:-:S03]  /*1620*/  MOV R10, UR9 ;  /* 0x00000009000a7c02 */ /* 0x002fc60008000f00 */
[----:B----4-:R-:W-:Y:S02]  /*1630*/  IMAD.WIDE.U32 R14, R13, 0x4, R18 ;  /* 0x000000040d0e7825 */ /* 0x010fe400078e0012 */
[----:B------:R-:W4:Y:S02]  /*1640*/  LDG.E.CONSTANT R8, desc[UR10][R8.64] ;  /* 0x0000000a08087981 */ /* 0x000f24000c1e9900 */
[----:B-----5:R-:W-:-:S05]  /*1650*/  IMAD.WIDE.U32 R34, R17, 0x4, R22 ;  /* 0x0000000411227825 */ /* 0x020fca00078e0016 */
[----:B------:R0:W3:Y:S04]  /*1660*/  LDG.E.CONSTANT R13, desc[UR10][R34.64] ;  /* 0x0000000a220d7981 */ /* 0x0000e8000c1e9900 */
[----:B------:R1:W4:Y:S01]  /*1670*/  LDG.E.CONSTANT R9, desc[UR10][R14.64] ;  /* 0x0000000a0e097981 */ /* 0x000322000c1e9900 */
[----:B0-----:R-:W-:Y:S01]  /*1680*/  IMAD.WIDE.U32 R34, R21, 0x4, R18 ;  /* 0x0000000415227825 */ /* 0x001fe200078e0012 */
[----:B------:R-:W-:-:S03]  /*1690*/  IADD3 R21, PT, PT, R10, 0xe, RZ ;  /* 0x0000000e0a157810 */ /* 0x000fc60007ffe0ff */
[----:B------:R-:W-:Y:S01]  /*16a0*/  IMAD.WIDE.U32 R36, R36, 0x4, R18 ;  /* 0x0000000424247825 */ /* 0x000fe200078e0012 */
[----:B------:R0:W4:Y:S03]  /*16b0*/  LDG.E.CONSTANT R11, desc[UR10][R34.64] ;  /* 0x0000000a220b7981 */ /* 0x000126000c1e9900 */
[----:B-1----:R-:W-:Y:S01]  /*16c0*/  IMAD.WIDE.U32 R14, R21, 0x4, R22 ;  /* 0x00000004150e7825 */ /* 0x002fe200078e0016 */
[----:B------:R1:W4:Y:S05]  /*16d0*/  LDG.E.CONSTANT R10, desc[UR10][R36.64] ;  /* 0x0000000a240a7981 */ /* 0x00032a000c1e9900 */
[----:B------:R5:W3:Y:S01]  /*16e0*/  LDG.E.CONSTANT R14, desc[UR10][R14.64] ;  /* 0x0000000a0e0e7981 */ /* 0x000ae2000c1e9900 */
[----:B0-----:R-:W-:-:S04]  /*16f0*/  IMAD.WIDE.U32 R34, R17, 0x4, R18 ;  /* 0x0000000411227825 */ /* 0x001fc800078e0012 */
[----:B-1----:R-:W-:Y:S01]  /*1700*/  IMAD.WIDE.U32 R36, R16, 0x4, R18 ;  /* 0x0000000410247825 */ /* 0x002fe200078e0012 */
[----:B------:R-:W3:Y:S01]  /*1710*/  LDG.E.CONSTANT R17, desc[UR10][R34.64] ;  /* 0x0000000a22117981 */ /* 0x000ee2000c1e9900 */
[----:B-----5:R-:W-:-:S03]  /*1720*/  MOV R15, UR9 ;  /* 0x00000009000f7c02 */ /* 0x020fc60008000f00 */
[----:B------:R0:W5:Y:S01]  /*1730*/  LDG.E.CONSTANT R16, desc[UR10][R36.64] ;  /* 0x0000000a24107981 */ /* 0x000162000c1e9900 */
[----:B------:R-:W-:-:S05]  /*1740*/  IADD3 R15, PT, PT, R15, 0xf, RZ ;  /* 0x0000000f0f0f7810 */ /* 0x000fca0007ffe0ff */
[----:B------:R-:W-:-:S04]  /*1750*/  IMAD.WIDE.U32 R22, R15, 0x4, R22 ;  /* 0x000000040f167825 */ /* 0x000fc800078e0016 */
[----:B0-----:R-:W-:-:S04]  /*1760*/  IMAD.WIDE.U32 R36, R21, 0x4, R18 ;  /* 0x0000000415247825 */ /* 0x001fc800078e0012 */
[----:B------:R-:W-:Y:S02]  /*1770*/  IMAD.WIDE.U32 R34, R15, 0x4, R18 ;  /* 0x000000040f227825 */ /* 0x000fe400078e0012 */
[----:B------:R-:W3:Y:S04]  /*1780*/  LDG.E.CONSTANT R15, desc[UR10][R22.64] ;  /* 0x0000000a160f7981 */ /* 0x000ee8000c1e9900 */
[----:B------:R-:W5:Y:S04]  /*1790*/  LDG.E.CONSTANT R18, desc[UR10][R36.64] ;  /* 0x0000000a24127981 */ /* 0x000f68000c1e9900 */
[----:B------:R-:W5:Y:S01]  /*17a0*/  LDG.E.CONSTANT R19, desc[UR10][R34.64] ;  /* 0x0000000a22137981 */ /* 0x000f62000c1e9900 */
[----:B------:R-:W-:-:S04]  /*17b0*/  MOV R21, UR4 ;  /* 0x0000000400157c02 */ /* 0x000fc80008000f00 */
[----:B------:R-:W-:-:S04]  /*17c0*/  IADD3 R21, PT, PT, R21, 0x10, RZ ;  /* 0x0000001015157810 */ /* 0x000fc80007ffe0ff */
[C---:B------:R-:W-:Y:S02]  /*17d0*/  ISETP.NE.AND P0, PT, R21.reuse, UR6, PT ;  /* 0x0000000615007c0c */ /* 0x040fe4000bf05270 */
[----:B------:R-:W-:Y:S01]  /*17e0*/  R2UR UR4, R21 ;  /* 0x00000000150472ca */ /* 0x000fe200000e0000 */
[----:B--2---:R1:W-:Y:S04]  /*17f0*/  STL.128 [R20+0x240], R4 ;  /* 0x0002400414007387 */ /* 0x0043e80000100c00 */
[----:B----4-:R1:W-:Y:S04]  /*1800*/  STL.128 [R20+0x340], R8 ;  /* 0x0003400814007387 */ /* 0x0103e80000100c00 */
[----:B---3--:R1:W-:Y:S04]  /*1810*/  STL.128 [R20+0x250], R12 ;  /* 0x0002500c14007387 */ /* 0x0083e80000100c00 */
[----:B-----5:R1:W-:Y:S01]  /*1820*/  STL.128 [R20+0x350], R16 ;  /* 0x0003501014007387 */ /* 0x0203e20000100c00 */
[----:B------:R-:W-:Y:S05]  /*1830*/  @P0 BRA `(.L_x_10) ;  /* 0xfffffff8003c0947 */ /* 0x000fea000383ffff */
[----:B------:R-:W-:-:S05]  /*1840*/  UMOV UR4, UR6 ;  /* 0x0000000600047c82 */ /* 0x000fca0008000000 */
.L_x_9:
[----:B------:R-:W-:-:S09]  /*1850*/  UISETP.NE.AND UP1, UPT, UR20, URZ, UPT ;  /* 0x000000ff1400728c */ /* 0x000fd2000bf25270 */
[----:B------:R-:W-:Y:S05]  /*1860*/  BRA.U !UP1, `(.L_x_8) ;  /* 0x0000000909687547 */ /* 0x000fea000b800000 */
[----:B------:R-:W-:Y:S02]  /*1870*/  UIADD3 UR9, UPT, UPT, UR20, -0x1, URZ ;  /* 0xffffffff14097890 */ /* 0x000fe4000fffe0ff */
[----:B------:R-:W-:Y:S02]  /*1880*/  UISETP.NE.AND UP2, UPT, UR19, URZ, UPT ;  /* 0x000000ff1300728c */ /* 0x000fe4000bf45270 */
[----:B------:R-:W-:-:S09]  /*1890*/  UISETP.GE.U32.AND UP1, UPT, UR9, 0x7, UPT ;  /* 0x000000070900788c */ /* 0x000fd2000bf26070 */
[----:B------:R-:W-:Y:S05]  /*18a0*/  BRA.U !UP1, `(.L_x_11) ;  /* 0x0000000509047547 */ /* 0x000fea000b800000 */
[----:B-1----:R-:W0:Y:S01]  /*18b0*/  LDC R15, c[0x0][0x434] ;  /* 0x00010d00ff0f7b82 */ /* 0x002e220000000800 */
[----:B------:R-:W-:-:S07]  /*18c0*/  MOV R4, UR8 ;  /* 0x0000000800047c02 */ /* 0x000fce0008000f00 */
[----:B------:R-:W1:Y:S08]  /*18d0*/  LDC.64 R34, c[0x0][0x3a8] ;  /* 0x0000ea00ff227b82 */ /* 0x000e700000000a00 */
[----:B------:R-:W2:Y:S01]  /*18e0*/  LDC.64 R12, c[0x0][0x3b0] ;  /* 0x0000ec00ff0c7b82 */ /* 0x000ea20000000a00 */
[----:B0-----:R-:W-:-:S05]  /*18f0*/  IMAD R15, R15, R4, UR4 ;  /* 0x000000040f0f7e24 */ /* 0x001fca000f8e0204 */
[C---:B------:R-:W-:Y:S02]  /*1900*/  IADD3 R17, PT, PT, R15.reuse, 0x3, RZ ;  /* 0x000000030f117810 */ /* 0x040fe40007ffe0ff */
[C---:B------:R-:W-:Y:S01]  /*1910*/  IADD3 R8, PT, PT, R15.reuse, 0x2, RZ ;  /* 0x000000020f087810 */ /* 0x040fe20007ffe0ff */
[C-C-:B-1----:R-:W-:Y:S01]  /*1920*/  IMAD.WIDE.U32 R20, R15.reuse, 0x4, R34.reuse ;  /* 0x000000040f147825 */ /* 0x142fe200078e0022 */
[C---:B------:R-:W-:Y:S02]  /*1930*/  IADD3 R23, PT, PT, R15.reuse, 0x1, RZ ;  /* 0x000000010f177810 */ /* 0x040fe40007ffe0ff */
[----:B------:R-:W-:Y:S01]  /*1940*/  IADD3 R6, PT, PT, R15, 0x4, RZ ;  /* 0x000000040f067810 */ /* 0x000fe20007ffe0ff */
[--C-:B------:R-:W-:Y:S01]  /*1950*/  IMAD.WIDE.U32 R36, R17, 0x4, R34.reuse ;  /* 0x0000000411247825 */ /* 0x100fe200078e0022 */
[C---:B------:R-:W-:Y:S01]  /*1960*/  IADD3 R7, PT, PT, R15.reuse, 0x6, RZ ;  /* 0x000000060f077810 */ /* 0x040fe20007ffe0ff */
[----:B------:R-:W3:Y:S01]  /*1970*/  LDG.E.CONSTANT R21, desc[UR10][R20.64] ;  /* 0x0000000a14157981 */ /* 0x000ee2000c1e9900 */
[----:B------:R-:W-:Y:S01]  /*1980*/  IADD3 R9, PT, PT, R15, 0x5, RZ ;  /* 0x000000050f097810 */ /* 0x000fe20007ffe0ff */
[----:B------:R-:W-:-:S04]  /*1990*/  IMAD.WIDE.U32 R10, R8, 0x4, R34 ;  /* 0x00000004080a7825 */ /* 0x000fc800078e0022 */
[--C-:B------:R-:W-:Y:S01]  /*19a0*/  IMAD.WIDE.U32 R4, R23, 0x4, R34.reuse ;  /* 0x0000000417047825 */ /* 0x100fe200078e0022 */
[----:B------:R0:W4:Y:S03]  /*19b0*/  LDG.E.CONSTANT R22, desc[UR10][R10.64] ;  /* 0x0000000a0a167981 */ /* 0x000126000c1e9900 */
[--C-:B------:R-:W-:Y:S01]  /*19c0*/  IMAD.WIDE.U32 R18, R6, 0x4, R34.reuse ;  /* 0x0000000406127825 */ /* 0x100fe200078e0022 */
[----:B------:R1:W5:Y:S04]  /*19d0*/  LDG.E.CONSTANT R20, desc[UR10][R36.64] ;  /* 0x0000000a24147981 */ /* 0x000368000c1e9900 */
[----:B------:R-:W5:Y:S01]  /*19e0*/  LDG.E.CONSTANT R4, desc[UR10][R4.64] ;  /* 0x0000000a04047981 */ /* 0x000f62000c1e9900 */
[----:B0-----:R-:W-:-:S03]  /*19f0*/  IMAD.WIDE.U32 R10, R9, 0x4, R34 ;  /* 0x00000004090a7825 */ /* 0x001fc600078e0022 */
[----:B------:R-:W5:Y:S01]  /*1a00*/  LDG.E.CONSTANT R19, desc[UR10][R18.64] ;  /* 0x0000000a12137981 */ /* 0x000f62000c1e9900 */
[----:B-1----:R-:W-:-:S05]  /*1a10*/  IMAD.WIDE.U32 R36, R7, 0x4, R34 ;  /* 0x0000000407247825 */ /* 0x002fca00078e0022 */
[----:B------:R0:W5:Y:S04]  /*1a20*/  LDG.E.CONSTANT R5, desc[UR10][R36.64] ;  /* 0x0000000a24057981 */ /* 0x000168000c1e9900 */
[----:B------:R2:W5:Y:S01]  /*1a30*/  LDG.E.CONSTANT R18, desc[UR10][R10.64] ;  /* 0x0000000a0a127981 */ /* 0x000562000c1e9900 */
[----:B0-----:R-:W-:Y:S01]  /*1a40*/  IADD3 R37, PT, PT, R15, 0x7, RZ ;  /* 0x000000070f257810 */ /* 0x001fe20007ffe0ff */
[----:B--2---:R-:W-:-:S04]  /*1a50*/  IMAD.WIDE.U32 R10, R23, 0x4, R12 ;  /* 0x00000004170a7825 */ /* 0x004fc800078e000c */
[----:B------:R-:W-:Y:S01]  /*1a60*/  IMAD.WIDE.U32 R34, R37, 0x4, R34 ;  /* 0x0000000425227825 */ /* 0x000fe200078e0022 */
[----:B------:R0:W2:Y:S05]  /*1a70*/  LDG.E.CONSTANT R23, desc[UR10][R10.64] ;  /* 0x0000000a0a177981 */ /* 0x0000aa000c1e9900 */
[----:B------:R-:W2:Y:S01]  /*1a80*/  LDG.E.CONSTANT R34, desc[UR10][R34.64] ;  /* 0x0000000a22227981 */ /* 0x000ea2000c1e9900 */
[----:B0-----:R-:W-:-:S05]  /*1a90*/  IMAD.WIDE.U32 R10, R8, 0x4, R12 ;  /* 0x00000004080a7825 */ /* 0x001fca00078e000c */
[----:B------:R0:W2:Y:S01]  /*1aa0*/  LDG.E.CONSTANT R35, desc[UR10][R10.64] ;  /* 0x0000000a0a237981 */ /* 0x0000a2000c1e9900 */
[----:B------:R-:W-:-:S04]  /*1ab0*/  IMAD.WIDE.U32 R14, R15, 0x4, R12 ;  /* 0x000000040f0e7825 */ /* 0x000fc800078e000c */
[--C-:B------:R-:W-:Y:S02]  /*1ac0*/  IMAD.WIDE.U32 R16, R17, 0x4, R12.reuse ;  /* 0x0000000411107825 */ /* 0x100fe400078e000c */
[----:B------:R1:W2:Y:S02]  /*1ad0*/  LDG.E.CONSTANT R14, desc[UR10][R14.64] ;  /* 0x0000000a0e0e7981 */ /* 0x0002a4000c1e9900 */
[--C-:B------:R-:W-:Y:S02]  /*1ae0*/  IMAD.WIDE.U32 R8, R9, 0x4, R12.reuse ;  /* 0x0000000409087825 */ /* 0x100fe400078e000c */
[----:B------:R-:W2:Y:S02]  /*1af0*/  LDG.E.CONSTANT R16, desc[UR10][R16.64] ;  /* 0x0000000a10107981 */ /* 0x000ea4000c1e9900 */
[--C-:B0-----:R-:W-:Y:S02]  /*1b00*/  IMAD.WIDE.U32 R10, R6, 0x4, R12.reuse ;  /* 0x00000004060a7825 */ /* 0x101fe400078e000c */
[----:B------:R-:W2:Y:S02]  /*1b10*/  LDG.E.CONSTANT R8, desc[UR10][R8.64] ;  /* 0x0000000a08087981 */ /* 0x000ea4000c1e9900 */
[----:B------:R-:W-:-:S02]  /*1b20*/  IMAD.WIDE.U32 R6, R7, 0x4, R12 ;  /* 0x0000000407067825 */ /* 0x000fc400078e000c */
[----:B------:R-:W2:Y:S02]  /*1b30*/  LDG.E.CONSTANT R36, desc[UR10][R10.64] ;  /* 0x0000000a0a247981 */ /* 0x000ea4000c1e9900 */
[----:B------:R-:W-:Y:S02]  /*1b40*/  IMAD.WIDE.U32 R12, R37, 0x4, R12 ;  /* 0x00000004250c7825 */ /* 0x000fe400078e000c */
[----:B------:R-:W2:Y:S04]  /*1b50*/  LDG.E.CONSTANT R6, desc[UR10][R6.64] ;  /* 0x0000000a06067981 */ /* 0x000ea8000c1e9900 */
[----:B------:R-:W2:Y:S01]  /*1b60*/  LDG.E.CONSTANT R12, desc[UR10][R12.64] ;  /* 0x0000000a0c0c7981 */ /* 0x000ea2000c1e9900 */
[----:B------:R-:W-:-:S04]  /*1b70*/  MOV R37, UR4 ;  /* 0x0000000400257c02 */ /* 0x000fc80008000f00 */
[----:B-1----:R-:W-:-:S05]  /*1b80*/  LEA R15, R37, UR12, 0x2 ;  /* 0x0000000c250f7c11 */ /* 0x002fca000f8e10ff */
[----:B---3--:R-:W-:Y:S04]  /*1b90*/  STL [R15+0x220], R21 ;  /* 0x000220150f007387 */ /* 0x008fe80000100800 */
[----:B----4-:R-:W-:Y:S04]  /*1ba0*/  STL [R15+0x228], R22 ;  /* 0x000228160f007387 */ /* 0x010fe80000100800 */
[----:B-----5:R-:W-:Y:S04]  /*1bb0*/  STL [R15+0x22c], R20 ;  /* 0x00022c140f007387 */ /* 0x020fe80000100800 */
[----:B------:R0:W-:Y:S04]  /*1bc0*/  STL [R15+0x224], R4 ;  /* 0x000224040f007387 */ /* 0x0001e80000100800 */
[----:B------:R3:W-:Y:S04]  /*1bd0*/  STL [R15+0x230], R19 ;  /* 0x000230130f007387 */ /* 0x0007e80000100800 */
[----:B------:R3:W-:Y:S01]  /*1be0*/  STL [R15+0x238], R5 ;  /* 0x000238050f007387 */ /* 0x0007e20000100800 */
[----:B0-----:R-:W-:-:S03]  /*1bf0*/  MOV R4, UR4 ;  /* 0x0000000400047c02 */ /* 0x001fc60008000f00 */
[----:B------:R3:W-:Y:S01]  /*1c00*/  STL [R15+0x234], R18 ;  /* 0x000234120f007387 */ /* 0x0007e20000100800 */
[----:B------:R-:W-:-:S03]  /*1c10*/  IADD3 R4, PT, PT, R4, 0x8, RZ ;  /* 0x0000000804047810 */ /* 0x000fc60007ffe0ff */
[----:B--2---:R3:W-:Y:S04]  /*1c20*/  STL [R15+0x324], R23 ;  /* 0x000324170f007387 */ /* 0x0047e80000100800 */
[----:B------:R3:W-:Y:S04]  /*1c30*/  STL [R15+0x23c], R34 ;  /* 0x00023c220f007387 */ /* 0x0007e80000100800 */
[----:B------:R3:W-:Y:S04]  /*1c40*/  STL [R15+0x328], R35 ;  /* 0x000328230f007387 */ /* 0x0007e80000100800 */
[----:B------:R3:W-:Y:S04]  /*1c50*/  STL [R15+0x320], R14 ;  /* 0x0003200e0f007387 */ /* 0x0007e80000100800 */
[----:B------:R3:W-:Y:S04]  /*1c60*/  STL [R15+0x32c], R16 ;  /* 0x00032c100f007387 */ /* 0x0007e80000100800 */
[----:B------:R3:W-:Y:S04]  /*1c70*/  STL [R15+0x334], R8 ;  /* 0x000334080f007387 */ /* 0x0007e80000100800 */
[----:B------:R3:W-:Y:S04]  /*1c80*/  STL [R15+0x330], R36 ;  /* 0x000330240f007387 */ /* 0x0007e80000100800 */
[----:B------:R3:W-:Y:S04]  /*1c90*/  STL [R15+0x338], R6 ;  /* 0x000338060f007387 */ /* 0x0007e80000100800 */
[----:B------:R3:W-:Y:S01]  /*1ca0*/  STL [R15+0x33c], R12 ;  /* 0x00033c0c0f007387 */ /* 0x0007e20000100800 */
[----:B------:R-:W-:-:S15]  /*1cb0*/  R2UR UR4, R4 ;  /* 0x00000000040472ca */ /* 0x000fde00000e0000 */
.L_x_11:
[----:B------:R-:W-:Y:S05]  /*1cc0*/  BRA.U !UP2, `(.L_x_8) ;  /* 0x000000050a507547 */ /* 0x000fea000b800000 */
[----:B------:R-:W-:Y:S02]  /*1cd0*/  UIADD3 UR9, UPT, UPT, UR19, -0x1, URZ ;  /* 0xffffffff13097890 */ /* 0x000fe4000fffe0ff */
[----:B------:R-:W-:Y:S02]  /*1ce0*/  UISETP.NE.AND UP2, UPT, UR18, URZ, UPT ;  /* 0x000000ff1200728c */ /* 0x000fe4000bf45270 */
[----:B------:R-:W-:-:S09]  /*1cf0*/  UISETP.GE.U32.AND UP1, UPT, UR9, 0x3, UPT ;  /* 0x000000030900788c */ /* 0x000fd2000bf26070 */
[----:B------:R-:W-:Y:S05]  /*1d00*/  BRA.U !UP1, `(.L_x_12) ;  /* 0x0000000109947547 */ /* 0x000fea000b800000 */
[----:B-1-3--:R-:W0:Y:S01]  /*1d10*/  LDC R6, c[0x0][0x434] ;  /* 0x00010d00ff067b82 */ /* 0x00ae220000000800 */
[----:B------:R-:W-:-:S07]  /*1d20*/  MOV R7, UR8 ;  /* 0x0000000800077c02 */ /* 0x000fce0008000f00 */
[----:B------:R-:W1:Y:S08]  /*1d30*/  LDC.64 R12, c[0x0][0x3a8] ;  /* 0x0000ea00ff0c7b82 */ /* 0x000e700000000a00 */
[----:B------:R-:W2:Y:S01]  /*1d40*/  LDC.64 R4, c[0x0][0x3b0] ;  /* 0x0000ec00ff047b82 */ /* 0x000ea20000000a00 */
[----:B0-----:R-:W-:-:S05]  /*1d50*/  IMAD R7, R6, R7, UR4 ;  /* 0x0000000406077e24 */ /* 0x001fca000f8e0207 */
[C---:B------:R-:W-:Y:S02]  /*1d60*/  IADD3 R11, PT, PT, R7.reuse, 0x1, RZ ;  /* 0x00000001070b7810 */ /* 0x040fe40007ffe0ff */
[C---:B------:R-:W-:Y:S01]  /*1d70*/  IADD3 R9, PT, PT, R7.reuse, 0x2, RZ ;  /* 0x0000000207097810 */ /* 0x040fe20007ffe0ff */
[C---:B-1----:R-:W-:Y:S01]  /*1d80*/  IMAD.WIDE.U32 R18, R7.reuse, 0x4, R12 ;  /* 0x0000000407127825 */ /* 0x042fe200078e000c */
[----:B------:R-:W-:-:S03]  /*1d90*/  IADD3 R21, PT, PT, R7, 0x3, RZ ;  /* 0x0000000307157810 */ /* 0x000fc60007ffe0ff */
[--C-:B------:R-:W-:Y:S02]  /*1da0*/  IMAD.WIDE.U32 R16, R11, 0x4, R12.reuse ;  /* 0x000000040b107825 */ /* 0x100fe400078e000c */
[----:B------:R-:W3:Y:S02]  /*1db0*/  LDG.E.CONSTANT R18, desc[UR10][R18.64] ;  /* 0x0000000a12127981 */ /* 0x000ee4000c1e9900 */
[----:B------:R-:W-:Y:S02]  /*1dc0*/  IMAD.WIDE.U32 R14, R9, 0x4, R12 ;  /* 0x00000004090e7825 */ /* 0x000fe400078e000c */
[----:B------:R-:W4:Y:S02]  /*1dd0*/  LDG.E.CONSTANT R16, desc[UR10][R16.64] ;  /* 0x0000000a10107981 */ /* 0x000f24000c1e9900 */
[----:B--2---:R-:W-:Y:S02]  /*1de0*/  IMAD.WIDE.U32 R6, R7, 0x4, R4 ;  /* 0x0000000407067825 */ /* 0x004fe400078e0004 */
[----:B------:R0:W2:Y:S02]  /*1df0*/  LDG.E.CONSTANT R14, desc[UR10][R14.64] ;  /* 0x0000000a0e0e7981 */ /* 0x0000a4000c1e9900 */
[----:B------:R-:W-:-:S02]  /*1e00*/  IMAD.WIDE.U32 R12, R21, 0x4, R12 ;  /* 0x00000004150c7825 */ /* 0x000fc400078e000c */
[----:B------:R-:W5:Y:S02]  /*1e10*/  LDG.E.CONSTANT R6, desc[UR10][R6.64] ;  /* 0x0000000a06067981 */ /* 0x000f64000c1e9900 */
[--C-:B------:R-:W-:Y:S02]  /*1e20*/  IMAD.WIDE.U32 R10, R11, 0x4, R4.reuse ;  /* 0x000000040b0a7825 */ /* 0x100fe400078e0004 */
[----:B------:R-:W5:Y:S02]  /*1e30*/  LDG.E.CONSTANT R12, desc[UR10][R12.64] ;  /* 0x0000000a0c0c7981 */ /* 0x000f64000c1e9900 */
[--C-:B------:R-:W-:Y:S02]  /*1e40*/  IMAD.WIDE.U32 R8, R9, 0x4, R4.reuse ;  /* 0x0000000409087825 */ /* 0x100fe400078e0004 */
[----:B------:R-:W5:Y:S02]  /*1e50*/  LDG.E.CONSTANT R10, desc[UR10][R10.64] ;  /* 0x0000000a0a0a7981 */ /* 0x000f64000c1e9900 */
[----:B------:R-:W-:-:S02]  /*1e60*/  IMAD.WIDE.U32 R4, R21, 0x4, R4 ;  /* 0x0000000415047825 */ /* 0x000fc400078e0004 */
[----:B------:R-:W5:Y:S04]  /*1e70*/  LDG.E.CONSTANT R8, desc[UR10][R8.64] ;  /* 0x0000000a08087981 */ /* 0x000f68000c1e9900 */
[----:B------:R1:W5:Y:S01]  /*1e80*/  LDG.E.CONSTANT R20, desc[UR10][R4.64] ;  /* 0x0000000a04147981 */ /* 0x000362000c1e9900 */
[----:B0-----:R-:W-:-:S04]  /*1e90*/  MOV R15, UR4 ;  /* 0x00000004000f7c02 */ /* 0x001fc80008000f00 */
[----:B------:R-:W-:Y:S02]  /*1ea0*/  LEA R15, R15, UR12, 0x2 ;  /* 0x0000000c0f0f7c11 */ /* 0x000fe4000f8e10ff */
[----:B-1----:R-:W-:-:S04]  /*1eb0*/  MOV R4, UR4 ;  /* 0x0000000400047c02 */ /* 0x002fc80008000f00 */
[----:B------:R-:W-:-:S04]  /*1ec0*/  IADD3 R4, PT, PT, R4, 0x4, RZ ;  /* 0x0000000404047810 */ /* 0x000fc80007ffe0ff */
[----:B------:R-:W-:Y:S01]  /*1ed0*/  R2UR UR4, R4 ;  /* 0x00000000040472ca */ /* 0x000fe200000e0000 */
[----:B---3--:R0:W-:Y:S04]  /*1ee0*/  STL [R15+0x220], R18 ;  /* 0x000220120f007387 */ /* 0x0081e80000100800 */
[----:B----4-:R0:W-:Y:S04]  /*1ef0*/  STL [R15+0x224], R16 ;  /* 0x000224100f007387 */ /* 0x0101e80000100800 */
[----:B--2---:R0:W-:Y:S04]  /*1f00*/  STL [R15+0x228], R14 ;  /* 0x0002280e0f007387 */ /* 0x0041e80000100800 */
[----:B-----5:R0:W-:Y:S04]  /*1f10*/  STL [R15+0x320], R6 ;  /* 0x000320060f007387 */ /* 0x0201e80000100800 */
[----:B------:R0:W-:Y:S04]  /*1f20*/  STL [R15+0x22c], R12 ;  /* 0x00022c0c0f007387 */ /* 0x0001e80000100800 */
[----:B------:R0:W-:Y:S04]  /*1f30*/  STL [R15+0x324], R10 ;  /* 0x0003240a0f007387 */ /* 0x0001e80000100800 */
[----:B------:R0:W-:Y:S04]  /*1f40*/  STL [R15+0x328], R8 ;  /* 0x000328080f007387 */ /* 0x0001e80000100800 */
[----:B------:R0:W-:Y:S02]  /*1f50*/  STL [R15+0x32c], R20 ;  /* 0x00032c140f007387 */ /* 0x0001e40000100800 */
.L_x_12:
[----:B------:R-:W-:Y:S05]  /*1f60*/  BRA.U !UP2, `(.L_x_8) ;  /* 0x000000010aa87547 */ /* 0x000fea000b800000 */
[----:B------:R-:W2:Y:S01]  /*1f70*/  LDCU UR9, c[0x0][0x434] ;  /* 0x00008680ff0977ac */ /* 0x000ea20008000800 */
[----:B------:R-:W4:Y:S01]  /*1f80*/  LDCU.64 UR28, c[0x0][0x3a8] ;  /* 0x00007500ff1c77ac */ /* 0x000f220008000a00 */
[----:B------:R-:W5:Y:S01]  /*1f90*/  LDCU.64 UR30, c[0x0][0x3b0] ;  /* 0x00007600ff1e77ac */ /* 0x000f620008000a00 */
[----:B--2---:R-:W-:-:S04]  /*1fa0*/  UIMAD UR8, UR8, UR9, UR4 ;  /* 0x00000009080872a4 */ /* 0x004fc8000f8e0204 */
[----:B----4-:R-:W-:Y:S02]  /*1fb0*/  UIMAD.WIDE.U32 UR24, UR8, 0x4, UR28 ;  /* 0x00000004081878a5 */ /* 0x010fe4000f8e001c */
[----:B-----5:R-:W-:-:S04]  /*1fc0*/  UIMAD.WIDE.U32 UR26, UR8, 0x4, UR30 ;  /* 0x00000004081a78a5 */ /* 0x020fc8000f8e001e */
[----:B-1----:R-:W-:Y:S02]  /*1fd0*/  MOV R4, UR24 ;  /* 0x0000001800047c02 */ /* 0x002fe40008000f00 */
[----:B---3--:R-:W-:Y:S02]  /*1fe0*/  MOV R5, UR25 ;  /* 0x0000001900057c02 */ /* 0x008fe40008000f00 */
[----:B0-----:R-:W-:Y:S02]  /*1ff0*/  MOV R6, UR26 ;  /* 0x0000001a00067c02 */ /* 0x001fe40008000f00 */
[----:B------:R-:W-:Y:S01]  /*2000*/  MOV R7, UR27 ;  /* 0x0000001b00077c02 */ /* 0x000fe20008000f00 */
[----:B------:R-:W2:Y:S04]  /*2010*/  LDG.E.CONSTANT R4, desc[UR10][R4.64] ;  /* 0x0000000a04047981 */ /* 0x000ea8000c1e9900 */
[----:B------:R-:W3:Y:S01]  /*2020*/  LDG.E.CONSTANT R6, desc[UR10][R6.64] ;  /* 0x0000000a06067981 */ /* 0x000ee2000c1e9900 */
[----:B------:R-:W-:Y:S01]  /*2030*/  MOV R13, UR4 ;  /* 0x00000004000d7c02 */ /* 0x000fe20008000f00 */
[----:B------:R-:W-:-:S03]  /*2040*/  UISETP.NE.AND UP1, UPT, UR18, 0x1, UPT ;  /* 0x000000011200788c */ /* 0x000fc6000bf25270 */
[----:B------:R-:W-:-:S05]  /*2050*/  LEA R13, R13, UR12, 0x2 ;  /* 0x0000000c0d0d7c11 */ /* 0x000fca000f8e10ff */
[----:B--2---:R2:W-:Y:S04]  /*2060*/  STL [R13+0x220], R4 ;  /* 0x000220040d007387 */ /* 0x0045e80000100800 */
[----:B---3--:R2:W-:Y:S01]  /*2070*/  STL [R13+0x320], R6 ;  /* 0x000320060d007387 */ /* 0x0085e20000100800 */
[----:B------:R-:W-:Y:S05]  /*2080*/  BRA.U !UP1, `(.L_x_8) ;  /* 0x0000000109607547 */ /* 0x000fea000b800000 */
[----:B------:R-:W-:Y:S01]  /*2090*/  UISETP.NE.AND UP1, UPT, UR18, 0x2, UPT ;  /* 0x000000021200788c */ /* 0x000fe2000bf25270 */
[----:B------:R-:W-:Y:S01]  /*20a0*/  HFMA2 R11, -RZ, RZ, 0, 2.384185791015625e-07 ;  /* 0x00000004ff0b7431 */ /* 0x000fe200000001ff */
[----:B------:R-:W-:Y:S01]  /*20b0*/  UIADD3 UR4, UPT, UPT, UR8, 0x1, URZ ;  /* 0x0000000108047890 */ /* 0x000fe2000fffe0ff */
[----:B------:R-:W-:-:S03]  /*20c0*/  MOV R9, 0x4 ;  /* 0x0000000400097802 */ /* 0x000fc60000000f00 */
[----:B------:R-:W-:Y:S02]  /*20d0*/  PLOP3.LUT P0, PT, PT, PT, UP1, 0x80, 0x8 ;  /* 0x000000000008781c */ /* 0x000fe40003f0f018 */
[----:B------:R-:W-:Y:S02]  /*20e0*/  MOV R10, UR4 ;  /* 0x00000004000a7c02 */ /* 0x000fe40008000f00 */
[----:B------:R-:W-:Y:S01]  /*20f0*/  MOV R8, UR4 ;  /* 0x0000000400087c02 */ /* 0x000fe20008000f00 */
[----:B------:R-:W-:Y:S02]  /*2100*/  @UP1 UIADD3 UR8, UPT, UPT, UR8, 0x2, URZ ;  /* 0x0000000208081890 */ /* 0x000fe4000fffe0ff */
[----:B------:R-:W-:Y:S02]  /*2110*/  IMAD.WIDE.U32 R10, R10, R11, UR28 ;  /* 0x0000001c0a0a7e25 */ /* 0x000fe4000f8e000b */
[----:B------:R-:W-:Y:S02]  /*2120*/  @UP1 UIMAD.WIDE.U32 UR24, UR8, 0x4, UR28 ;  /* 0x00000004081818a5 */ /* 0x000fe4000f8e001c */
[----:B------:R-:W-:-:S02]  /*2130*/  @UP1 UIMAD.WIDE.U32 UR8, UR8, 0x4, UR30 ;  /* 0x00000004080818a5 */ /* 0x000fc4000f8e001e */
[----:B------:R-:W-:Y:S01]  /*2140*/  IMAD.WIDE.U32 R8, R8, R9, UR30 ;  /* 0x0000001e08087e25 */ /* 0x000fe2000f8e0009 */
[----:B------:R-:W3:Y:S01]  /*2150*/  LDG.E.CONSTANT R10, desc[UR10][R10.64] ;  /* 0x0000000a0a0a7981 */ /* 0x000ee2000c1e9900 */
[----:B--2---:R-:W-:Y:S02]  /*2160*/  MOV R6, UR24 ;  /* 0x0000001800067c02 */ /* 0x004fe40008000f00 */
[----:B------:R-:W-:Y:S02]  /*2170*/  MOV R4, UR8 ;  /* 0x0000000800047c02 */ /* 0x000fe40008000f00 */
[----:B------:R-:W2:Y:S01]  /*2180*/  LDG.E.CONSTANT R8, desc[UR10][R8.64] ;  /* 0x0000000a08087981 */ /* 0x000ea2000c1e9900 */
[----:B------:R-:W-:Y:S02]  /*2190*/  MOV R7, UR25 ;  /* 0x0000001900077c02 */ /* 0x000fe40008000f00 */
[----:B------:R-:W-:-:S03]  /*21a0*/  MOV R5, UR9 ;  /* 0x0000000900057c02 */ /* 0x000fc60008000f00 */
[----:B------:R-:W4:Y:S04]  /*21b0*/  @P0 LDG.E.CONSTANT R6, desc[UR10][R6.64] ;  /* 0x0000000a06060981 */ /* 0x000f28000c1e9900 */
[----:B------:R-:W5:Y:S04]  /*21c0*/  @P0 LDG.E.CONSTANT R4, desc[UR10][R4.64] ;  /* 0x0000000a04040981 */ /* 0x000f68000c1e9900 */
[----:B---3--:R0:W-:Y:S04]  /*21d0*/  STL [R13+0x224], R10 ;  /* 0x0002240a0d007387 */ /* 0x0081e80000100800 */
[----:B--2---:R0:W-:Y:S04]  /*21e0*/  STL [R13+0x324], R8 ;  /* 0x000324080d007387 */ /* 0x0041e80000100800 */
[----:B----4-:R0:W-:Y:S04]  /*21f0*/  @P0 STL [R13+0x228], R6 ;  /* 0x000228060d000387 */ /* 0x0101e80000100800 */
[----:B-----5:R0:W-:Y:S02]  /*2200*/  @P0 STL [R13+0x328], R4 ;  /* 0x000328040d000387 */ /* 0x0201e40000100800 */
.L_x_8:
[----:B------:R-:W-:Y:S05]  /*2210*/  BRA.U !UP0, `(.L_x_13) ;  /* 0x0000001908547547 */ /* 0x000fea000b800000 */
[----:B012---:R-:W-:Y:S01]  /*2220*/  MOV R4, UR23 ;  /* 0x0000001700047c02 */ /* 0x007fe20008000f00 */
[----:B---3--:R-:W-:Y:S01]  /*2230*/  HFMA2 R5, -RZ, RZ, 1.9462890625, 0.000479221343994140625 ;  /* 0x3fc90fdaff057431 */ /* 0x008fe200000001ff */
[----:B------:R-:W-:-:S03]  /*2240*/  MOV R6, UR23 ;  /* 0x0000001700067c02 */ /* 0x000fc60008000f00 */
[----:B------:R-:W-:Y:S01]  /*2250*/  FMUL R4, R4, 0.63661974668502807617 ;  /* 0x3f22f98304047820 */ /* 0x000fe20000400000 */
[----:B------:R-:W-:-:S03]  /*2260*/  FSETP.GE.AND P0, PT, |R6|, 105615, PT ;  /* 0x47ce47800600780b */ /* 0x000fc60003f06200 */
[----:B------:R-:W0:Y:S02]  /*2270*/  F2I.NTZ R7, R4 ;  /* 0x0000000400077305 */ /* 0x000e240000203100 */
[-C--:B0-----:R-:W-:Y:S02]  /*2280*/  I2FP.F32.S32 R34, R7.reuse ;  /* 0x0000000700227245 */ /* 0x081fe40000201400 */
[----:B------:R-:W-:-:S03]  /*2290*/  MOV R14, R7 ;  /* 0x00000007000e7202 */ /* 0x000fc60000000f00 */
[----:B------:R-:W-:-:S04]  /*22a0*/  FFMA R5, R34, -R5, UR23 ;  /* 0x0000001722057e23 */ /* 0x000fc80008000805 */
[----:B------:R-:W-:-:S04]  /*22b0*/  FFMA R5, R34, -7.5497894158615963534e-08, R5 ;  /* 0xb3a2216822057823 */ /* 0x000fc80000000005 */
[----:B------:R-:W-:-:S05]  /*22c0*/  FFMA R34, R34, -5.3903029534742383927e-15, R5 ;  /* 0xa7c234c522227823 */ /* 0x000fca0000000005 */
[----:B------:R-:W-:Y:S01]  /*22d0*/  MOV R5, R34 ;  /* 0x0000002200057202 */ /* 0x000fe20000000f00 */
[----:B------:R-:W-:Y:S06]  /*22e0*/  @!P0 BRA `(.L_x_14) ;  /* 0x0000000000d48947 */ /* 0x000fec0003800000 */
[----:B------:R-:W-:-:S04]  /*22f0*/  MOV R4, UR23 ;  /* 0x0000001700047c02 */ /* 0x000fc80008000f00 */
[----:B------:R-:W-:-:S13]  /*2300*/  FSETP.NEU.AND P1, PT, |R4|, +INF , PT ;  /* 0x7f8000000400780b */ /* 0x000fda0003f2d200 */
[----:B------:R-:W-:Y:S05]  /*2310*/  @!P1 BRA `(.L_x_15) ;  /* 0x0000000000c09947 */ /* 0x000fea0003800000 */
[----:B------:R-:W0:Y:S01]  /*2320*/  LDC.64 R4, c[0x4][RZ] ;  /* 0x01000000ff047b82 */ /* 0x000e220000000a00 */
[----:B------:R-:W-:Y:S01]  /*2330*/  HFMA2 R15, -RZ, RZ, 0, 0 ;  /* 0x00000000ff0f7431 */ /* 0x000fe200000001ff */
[----:B------:R-:W-:Y:S01]  /*2340*/  USHF.L.U32 UR4, UR23, 0x8, URZ ;  /* 0x0000000817047899 */ /* 0x000fe200080006ff */
[----:B------:R-:W-:-:S03]  /*2350*/  CS2R R10, SRZ ;  /* 0x00000000000a7805 */ /* 0x000fc6000001ff00 */
[----:B------:R-:W-:-:S12]  /*2360*/  ULOP3.LUT UR4, UR4, 0x80000000, URZ, 0xfc, !UPT ;  /* 0x8000000004047892 */ /* 0x000fd8000f8efcff */
.L_x_16:
[----:B0-----:R-:W-:-:S06]  /*2370*/  IMAD.WIDE.U32 R6, R11, 0x4, R4 ;  /* 0x000000040b067825 */ /* 0x001fcc00078e0004 */
[----:B------:R-:W2:Y:S01]  /*2380*/  LDG.E.CONSTANT R6, desc[UR10][R6.64] ;  /* 0x0000000a06067981 */ /* 0x000ea2000c1e9900 */
[C---:B-1----:R-:W-:Y:S02]  /*2390*/  LEA R12, R11.reuse, UR12, 0x2 ;  /* 0x0000000c0b0c7c11 */ /* 0x042fe4000f8e10ff */
[----:B------:R-:W-:-:S04]  /*23a0*/  IADD3 R11, PT, PT, R11, 0x1, RZ ;  /* 0x000000010b0b7810 */ /* 0x000fc80007ffe0ff */
[----:B------:R-:W-:Y:S01]  /*23b0*/  ISETP.NE.AND P1, PT, R11, 0x6, PT ;  /* 0x000000060b00780c */ /* 0x000fe20003f25270 */
[----:B--2---:R-:W-:-:S03]  /*23c0*/  IMAD.WIDE.U32 R8, R6, UR4, RZ ;  /* 0x0000000406087c25 */ /* 0x004fc6000f8e00ff */
[----:B------:R-:W-:-:S04]  /*23d0*/  IADD3 R13, P5, PT, R8, R10, RZ ;  /* 0x0000000a080d7210 */ /* 0x000fc80007fbe0ff */
[----:B------:R-:W-:Y:S01]  /*23e0*/  IADD3.X R10, PT, PT, R9, R15, RZ, P5, !PT ;  /* 0x0000000f090a7210 */ /* 0x000fe20002ffe4ff */
[----:B------:R1:W-:Y:S04]  /*23f0*/  STL [R12], R13 ;  /* 0x0000000d0c007387 */ /* 0x0003e80000100800 */
[----:B------:R-:W-:Y:S05]  /*2400*/  @P1 BRA `(.L_x_16) ;  /* 0xfffffffc00d81947 */ /* 0x000fea000383ffff */
[----:B------:R-:W-:Y:S01]  /*2410*/  USHF.R.U32.HI UR4, URZ, 0x17, UR23 ;  /* 0x00000017ff047899 */ /* 0x000fe20008011617 */
[----:B------:R0:W-:Y:S03]  /*2420*/  STL [R1+0x18], R10 ;  /* 0x0000180a01007387 */ /* 0x0001e60000100800 */
[----:B------:R-:W-:Y:S02]  /*2430*/  ULOP3.LUT UR8, UR4, 0xe0, URZ, 0xc0, !UPT ;  /* 0x000000e004087892 */ /* 0x000fe4000f8ec0ff */
[----:B------:R-:W-:Y:S02]  /*2440*/  ULOP3.LUT UP1, URZ, UR4, 0x1f, URZ, 0xc0, !UPT ;  /* 0x0000001f04ff7892 */ /* 0x000fe4000f82c0ff */
[----:B------:R-:W-:-:S04]  /*2450*/  UIADD3 UR8, UPT, UPT, UR8, -0x80, URZ ;  /* 0xffffff8008087890 */ /* 0x000fc8000fffe0ff */
[----:B------:R-:W-:Y:S01]  /*2460*/  USHF.R.U32.HI UR8, URZ, 0x5, UR8 ;  /* 0x00000005ff087899 */ /* 0x000fe20008011608 */
[----:B------:R-:W-:-:S03]  /*2470*/  PLOP3.LUT P1, PT, PT, PT, UP1, 0x80, 0x8 ;  /* 0x000000000008781c */ /* 0x000fc60003f2f018 */
[----:B------:R-:W-:-:S09]  /*2480*/  UIMAD UR8, UR8, -0x4, UR22 ;  /* 0xfffffffc080878a4 */ /* 0x000fd2000f8e0216 */
[----:B------:R-:W2:Y:S04]  /*2490*/  LDL R6, [UR8+0x18] ;  /* 0x00001808ff067983 */ /* 0x000ea80008100800 */
[----:B------:R-:W2:Y:S04]  /*24a0*/  LDL R5, [UR8+0x14] ;  /* 0x00001408ff057983 */ /* 0x000ea80008100800 */
[----:B------:R-:W3:Y:S01]  /*24b0*/  @P1 LDL R4, [UR8+0x10] ;  /* 0x00001008ff041983 */ /* 0x000ee20008100800 */
[----:B------:R-:W-:Y:S01]  /*24c0*/  ULOP3.LUT UR4, UR4, 0x1f, URZ, 0xc0, !UPT ;  /* 0x0000001f04047892 */ /* 0x000fe2000f8ec0ff */
[----:B------:R-:W-:Y:S01]  /*24d0*/  UMOV UR8, 0x54442d19 ;  /* 0x54442d1900087882 */ /* 0x000fe20000000000 */
[----:B------:R-:W-:-:S04]  /*24e0*/  UMOV UR9, 0x3bf921fb ;  /* 0x3bf921fb00097882 */ /* 0x000fc80000000000 */
[----:B--2---:R-:W-:Y:S02]  /*24f0*/  @P1 SHF.L.W.U32.HI R6, R5, UR4, R6 ;  /* 0x0000000405061c19 */ /* 0x004fe40008010e06 */
[----:B---3--:R-:W-:Y:S02]  /*2500*/  @P1 SHF.L.W.U32.HI R5, R4, UR4, R5 ;  /* 0x0000000404051c19 */ /* 0x008fe40008010e05 */
[----:B------:R-:W-:Y:S02]  /*2510*/  ISETP.LE.AND P1, PT, RZ, UR23, PT ;  /* 0x00000017ff007c0c */ /* 0x000fe4000bf23270 */
[C---:B------:R-:W-:Y:S02]  /*2520*/  SHF.L.W.U32.HI R7, R5.reuse, 0x2, R6 ;  /* 0x0000000205077819 */ /* 0x040fe40000010e06 */
[----:B------:R-:W-:Y:S02]  /*2530*/  SHF.L.U32 R5, R5, 0x2, RZ ;  /* 0x0000000205057819 */ /* 0x000fe400000006ff */
[----:B------:R-:W-:-:S02]  /*2540*/  SHF.R.S32.HI R8, RZ, 0x1f, R7 ;  /* 0x0000001fff087819 */ /* 0x000fc40000011407 */
[----:B------:R-:W-:Y:S02]  /*2550*/  SHF.R.U32.HI R6, RZ, 0x1e, R6 ;  /* 0x0000001eff067819 */ /* 0x000fe40000011606 */
[C---:B------:R-:W-:Y:S02]  /*2560*/  LOP3.LUT R4, R8.reuse, R5, RZ, 0x3c, !PT ;  /* 0x0000000508047212 */ /* 0x040fe400078e3cff */
[----:B------:R-:W-:Y:S02]  /*2570*/  LOP3.LUT R5, R8, R7, RZ, 0x3c, !PT ;  /* 0x0000000708057212 */ /* 0x000fe400078e3cff */
[C---:B0-----:R-:W-:Y:S02]  /*2580*/  LOP3.LUT R10, R7.reuse, UR23, RZ, 0x3c, !PT ;  /* 0x00000017070a7c12 */ /* 0x041fe4000f8e3cff */
[----:B------:R-:W-:Y:S02]  /*2590*/  LEA.HI R7, R7, R6, RZ, 0x1 ;  /* 0x0000000607077211 */ /* 0x000fe400078f08ff */
[----:B------:R-:W0:Y:S01]  /*25a0*/  I2F.F64.S64 R4, R4 ;  /* 0x0000000400047312 */ /* 0x000e220000301c00 */
[----:B------:R-:W-:-:S02]  /*25b0*/  ISETP.GE.AND P5, PT, R10, RZ, PT ;  /* 0x000000ff0a00720c */ /* 0x000fc40003fa6270 */
[----:B------:R-:W-:-:S04]  /*25c0*/  IADD3 R6, PT, PT, -R7, RZ, RZ ;  /* 0x000000ff07067210 */ /* 0x000fc80007ffe1ff */
[----:B------:R-:W-:Y:S01]  /*25d0*/  @!P1 MOV R7, R6 ;  /* 0x0000000600079202 */ /* 0x000fe20000000f00 */
[----:B0-----:R-:W-:-:S10]  /*25e0*/  DMUL R8, R4, UR8 ;  /* 0x0000000804087c28 */ /* 0x001fd40008000000 */
[----:B------:R-:W0:Y:S02]  /*25f0*/  F2F.F32.F64 R8, R8 ;  /* 0x0000000800087310 */ /* 0x000e240000301000 */
[----:B0-----:R-:W-:Y:S01]  /*2600*/  FSEL R5, -R8, R8, !P5 ;  /* 0x0000000808057208 */ /* 0x001fe20006800100 */
[----:B------:R-:W-:Y:S06]  /*2610*/  BRA `(.L_x_14) ;  /* 0x0000000000087947 */ /* 0x000fec0003800000 */
.L_x_15:
[----:B------:R-:W-:Y:S02]  /*2620*/  HFMA2 R7, -RZ, RZ, 0, 0 ;  /* 0x00000000ff077431 */ /* 0x000fe400000001ff */
[----:B------:R-:W-:-:S07]  /*2630*/  FMUL R5, RZ, UR23 ;  /* 0x00000017ff057c20 */ /* 0x000fce0008400000 */
.L_x_14:
[----:B------:R-:W-:Y:S01]  /*2640*/  MOV R11, 0x37cbac00 ;  /* 0x37cbac00000b7802 */ /* 0x000fe20000000f00 */
[----:B------:R-:W-:Y:S01]  /*2650*/  FMUL R4, R5, R5 ;  /* 0x0000000505047220 */ /* 0x000fe20000400000 */
[C---:B------:R-:W-:Y:S02]  /*2660*/  LOP3.LUT R8, R7.reuse, 0x1, RZ, 0xc0, !PT ;  /* 0x0000000107087812 */ /* 0x040fe400078ec0ff */
[----:B-1----:R-:W-:Y:S01]  /*2670*/  MOV R12, 0x3c0885e4 ;  /* 0x3c0885e4000c7802 */ /* 0x002fe20000000f00 */
[----:B------:R-:W-:Y:S01]  /*2680*/  FFMA R6, R4, R11, -0.0013887860113754868507 ;  /* 0xbab607ed04067423 */ /* 0x000fe2000000000b */
[----:B------:R-:W-:Y:S02]  /*2690*/  ISETP.NE.U32.AND P1, PT, R8, 0x1, PT ;  /* 0x000000010800780c */ /* 0x000fe40003f25070 */
[----:B------:R-:W-:Y:S02]  /*26a0*/  IADD3 R8, PT, PT, R7, 0x1, RZ ;  /* 0x0000000107087810 */ /* 0x000fe40007ffe0ff */
[----:B------:R-:W-:-:S02]  /*26b0*/  MOV R13, 0x3e2aaaa8 ;  /* 0x3e2aaaa8000d7802 */ /* 0x000fc40000000f00 */
[----:B------:R-:W-:Y:S02]  /*26c0*/  FSEL R7, R6, -0.00019574658654164522886, P1 ;  /* 0xb94d415306077808 */ /* 0x000fe40000800000 */
[----:B------:R-:W-:Y:S02]  /*26d0*/  FSEL R9, R12, 0.041666727513074874878, !P1 ;  /* 0x3d2aaabb0c097808 */ /* 0x000fe40004800000 */
[----:B------:R-:W-:Y:S02]  /*26e0*/  LOP3.LUT P5, RZ, R8, 0x2, RZ, 0xc0, !PT ;  /* 0x0000000208ff7812 */ /* 0x000fe400078ac0ff */
[----:B------:R-:W-:Y:S01]  /*26f0*/  FSEL R35, R5, 1, !P1 ;  /* 0x3f80000005237808 */ /* 0x000fe20004800000 */
[----:B------:R-:W-:Y:S01]  /*2700*/  FFMA R7, R4, R7, R9 ;  /* 0x0000000704077223 */ /* 0x000fe20000000009 */
[----:B------:R-:W-:-:S03]  /*2710*/  FSEL R8, -R13, -0.4999999701976776123, !P1 ;  /* 0xbeffffff0d087808 */ /* 0x000fc60004800100 */
[C---:B------:R-:W-:Y:S02]  /*2720*/  FFMA R6, R4.reuse, R35, RZ ;  /* 0x0000002304067223 */ /* 0x040fe400000000ff */
[----:B------:R-:W-:-:S04]  /*2730*/  FFMA R7, R4, R7, R8 ;  /* 0x0000000704077223 */ /* 0x000fc80000000008 */
[----:B------:R-:W-:-:S04]  /*2740*/  FFMA R35, R6, R7, R35 ;  /* 0x0000000706237223 */ /* 0x000fc80000000023 */
[----:B------:R-:W-:Y:S01]  /*2750*/  @P5 FADD R35, RZ, -R35 ;  /* 0x80000023ff235221 */ /* 0x000fe20000000000 */
[----:B------:R-:W-:Y:S06]  /*2760*/  @!P0 BRA `(.L_x_17) ;  /* 0x0000000000d88947 */ /* 0x000fec0003800000 */
[----:B------:R-:W-:-:S04]  /*2770*/  MOV R4, UR23 ;  /* 0x0000001700047c02 */ /* 0x000fc80008000f00 */
[----:B------:R-:W-:-:S13]  /*2780*/  FSETP.NEU.AND P0, PT, |R4|, +INF , PT ;  /* 0x7f8000000400780b */ /* 0x000fda0003f0d200 */
[----:B------:R-:W-:Y:S05]  /*2790*/  @!P0 BRA `(.L_x_18) ;  /* 0x0000000000c48947 */ /* 0x000fea0003800000 */
[----:B------:R-:W-:Y:S01]  /*27a0*/  HFMA2 R17, -RZ, RZ, 0, 0 ;  /* 0x00000000ff117431 */ /* 0x000fe200000001ff */
[----:B------:R-:W-:Y:S01]  /*27b0*/  USHF.L.U32 UR4, UR23, 0x8, URZ ;  /* 0x0000000817047899 */ /* 0x000fe200080006ff */
[----:B------:R-:W-:Y:S02]  /*27c0*/  MOV R10, RZ ;  /* 0x000000ff000a7202 */ /* 0x000fe40000000f00 */
[----:B------:R-:W-:Y:S01]  /*27d0*/  MOV R9, RZ ;  /* 0x000000ff00097202 */ /* 0x000fe20000000f00 */
[----:B------:R-:W-:-:S12]  /*27e0*/  ULOP3.LUT UR4, UR4, 0x80000000, URZ, 0xfc, !UPT ;  /* 0x8000000004047892 */ /* 0x000fd8000f8efcff */
.L_x_19:
[----:B0-----:R-:W0:Y:S02]  /*27f0*/  LDC.64 R4, c[0x4][RZ] ;  /* 0x01000000ff047b82 */ /* 0x001e240000000a00 */
[----:B0-----:R-:W-:-:S06]  /*2800*/  IMAD.WIDE.U32 R4, R9, 0x4, R4 ;  /* 0x0000000409047825 */ /* 0x001fcc00078e0004 */
[----:B------:R-:W2:Y:S01]  /*2810*/  LDG.E.CONSTANT R4, desc[UR10][R4.64] ;  /* 0x0000000a04047981 */ /* 0x000ea2000c1e9900 */
[C---:B------:R-:W-:Y:S02]  /*2820*/  LEA R8, R9.reuse, UR12, 0x2 ;  /* 0x0000000c09087c11 */ /* 0x040fe4000f8e10ff */
        /* <DEDUP_REMOVED lines=19> */
[----:B------:R-:W-:Y:S01]  /*2960*/  ISETP.LE.AND P1, PT, RZ, UR23, PT ;  /* 0x00000017ff007c0c */ /* 0x000fe2000bf23270 */
[----:B------:R-:W-:Y:S01]  /*2970*/  UMOV UR8, 0x54442d19 ;  /* 0x54442d1900087882 */ /* 0x000fe20000000000 */
[----:B------:R-:W-:-:S03]  /*2980*/  UMOV UR9, 0x3bf921fb ;  /* 0x3bf921fb00097882 */ /* 0x000fc60000000000 */
[----:B--2---:R-:W-:Y:S02]  /*2990*/  @P0 SHF.L.W.U32.HI R6, R5, UR4, R6 ;  /* 0x0000000405060c19 */ /* 0x004fe40008010e06 */
[----:B---3--:R-:W-:-:S04]  /*29a0*/  @P0 SHF.L.W.U32.HI R5, R4, UR4, R5 ;  /* 0x0000000404050c19 */ /* 0x008fc80008010e05 */
[C-C-:B------:R-:W-:Y:S02]  /*29b0*/  SHF.L.W.U32.HI R7, R5.reuse, 0x2, R6.reuse ;  /* 0x0000000205077819 */ /* 0x140fe40000010e06 */
[----:B------:R-:W-:Y:S02]  /*29c0*/  SHF.L.U32 R5, R5, 0x2, RZ ;  /* 0x0000000205057819 */ /* 0x000fe400000006ff */
[----:B0-----:R-:W-:Y:S02]  /*29d0*/  SHF.R.S32.HI R8, RZ, 0x1f, R7 ;  /* 0x0000001fff087819 */ /* 0x001fe40000011407 */
[----:B------:R-:W-:Y:S02]  /*29e0*/  SHF.R.U32.HI R6, RZ, 0x1e, R6 ;  /* 0x0000001eff067819 */ /* 0x000fe40000011606 */
[C---:B------:R-:W-:Y:S02]  /*29f0*/  LOP3.LUT R4, R8.reuse, R5, RZ, 0x3c, !PT ;  /* 0x0000000508047212 */ /* 0x040fe400078e3cff */
[----:B------:R-:W-:-:S02]  /*2a00*/  LOP3.LUT R5, R8, R7, RZ, 0x3c, !PT ;  /* 0x0000000708057212 */ /* 0x000fc400078e3cff */
[C---:B-1----:R-:W-:Y:S02]  /*2a10*/  LOP3.LUT R10, R7.reuse, UR23, RZ, 0x3c, !PT ;  /* 0x00000017070a7c12 */ /* 0x042fe4000f8e3cff */
[----:B------:R-:W-:Y:S02]  /*2a20*/  LEA.HI R14, R7, R6, RZ, 0x1 ;  /* 0x00000006070e7211 */ /* 0x000fe400078f08ff */
[----:B------:R-:W0:Y:S01]  /*2a30*/  I2F.F64.S64 R4, R4 ;  /* 0x0000000400047312 */ /* 0x000e220000301c00 */
[----:B------:R-:W-:Y:S02]  /*2a40*/  ISETP.GE.AND P0, PT, R10, RZ, PT ;  /* 0x000000ff0a00720c */ /* 0x000fe40003f06270 */
[----:B------:R-:W-:-:S04]  /*2a50*/  IADD3 R6, PT, PT, -R14, RZ, RZ ;  /* 0x000000ff0e067210 */ /* 0x000fc80007ffe1ff */
[----:B------:R-:W-:Y:S01]  /*2a60*/  @!P1 MOV R14, R6 ;  /* 0x00000006000e9202 */ /* 0x000fe20000000f00 */
[----:B0-----:R-:W-:-:S10]  /*2a70*/  DMUL R8, R4, UR8 ;  /* 0x0000000804087c28 */ /* 0x001fd40008000000 */
[----:B------:R-:W0:Y:S02]  /*2a80*/  F2F.F32.F64 R8, R8 ;  /* 0x0000000800087310 */ /* 0x000e240000301000 */
[----:B0-----:R-:W-:Y:S01]  /*2a90*/  FSEL R34, -R8, R8, !P0 ;  /* 0x0000000808227208 */ /* 0x001fe20004000100 */
[----:B------:R-:W-:Y:S06]  /*2aa0*/  BRA `(.L_x_17) ;  /* 0x0000000000087947 */ /* 0x000fec0003800000 */
.L_x_18:
[----:B------:R-:W-:Y:S02]  /*2ab0*/  HFMA2 R14, -RZ, RZ, 0, 0 ;  /* 0x00000000ff0e7431 */ /* 0x000fe400000001ff */
[----:B------:R-:W-:-:S07]  /*2ac0*/  FMUL R34, RZ, UR23 ;  /* 0x00000017ff227c20 */ /* 0x000fce0008400000 */
.L_x_17:
[----:B------:R-:W0:Y:S02]  /*2ad0*/  LDCU UR9, c[0x0][0x434] ;  /* 0x00008680ff0977ac */ /* 0x000e240008000800 */
[----:B0-----:R-:W-:-:S09]  /*2ae0*/  UISETP.GE.U32.AND UP1, UPT, UR9, 0x2, UPT ;  /* 0x000000020900788c */ /* 0x001fd2000bf26070 */
[----:B------:R-:W-:Y:S05]  /*2af0*/  BRA.U !UP1, `(.L_x_13) ;  /* 0x00000011091c7547 */ /* 0x000fea000b800000 */
[----:B------:R-:W0:Y:S01]  /*2b00*/  LDCU UR23, c[0x0][0x434] ;  /* 0x00008680ff1777ac */ /* 0x000e220008000800 */
[----:B------:R-:W-:Y:S01]  /*2b10*/  FMUL R4, R34, R34 ;  /* 0x0000002222047220 */ /* 0x000fe20000400000 */
[C---:B------:R-:W-:Y:S02]  /*2b20*/  LOP3.LUT R5, R14.reuse, 0x1, RZ, 0xc0, !PT ;  /* 0x000000010e057812 */ /* 0x040fe400078ec0ff */
[----:B------:R-:W-:Y:S01]  /*2b30*/  LOP3.LUT P1, RZ, R14, 0x2, RZ, 0xc0, !PT ;  /* 0x000000020eff7812 */ /* 0x000fe2000782c0ff */
[----:B------:R-:W-:Y:S01]  /*2b40*/  FFMA R11, R4, R11, -0.0013887860113754868507 ;  /* 0xbab607ed040b7423 */ /* 0x000fe2000000000b */
[----:B------:R-:W-:-:S04]  /*2b50*/  ISETP.NE.U32.AND P0, PT, R5, 0x1, PT ;  /* 0x000000010500780c */ /* 0x000fc80003f05070 */
[----:B------:R-:W-:Y:S02]  /*2b60*/  FSEL R5, R12, 0.041666727513074874878, P0 ;  /* 0x3d2aaabb0c057808 */ /* 0x000fe40000000000 */
[----:B------:R-:W-:Y:S02]  /*2b70*/  FSEL R11, R11, -0.00019574658654164522886, !P0 ;  /* 0xb94d41530b0b7808 */ /* 0x000fe40004000000 */
[----:B------:R-:W-:Y:S02]  /*2b80*/  FSEL R13, -R13, -0.4999999701976776123, P0 ;  /* 0xbeffffff0d0d7808 */ /* 0x000fe40000000100 */
[----:B------:R-:W-:Y:S01]  /*2b90*/  FSEL R34, R34, 1, P0 ;  /* 0x3f80000022227808 */ /* 0x000fe20000000000 */
[----:B------:R-:W-:Y:S01]  /*2ba0*/  FFMA R5, R4, R11, R5 ;  /* 0x0000000b04057223 */ /* 0x000fe20000000005 */
[----:B0-----:R-:W-:-:S03]  /*2bb0*/  USHF.R.U32.HI UR24, URZ, 0x1, UR23 ;  /* 0x00000001ff187899 */ /* 0x001fc60008011617 */
[C---:B------:R-:W-:Y:S01]  /*2bc0*/  FFMA R13, R4.reuse, R5, R13 ;  /* 0x00000005040d7223 */ /* 0x040fe2000000000d */
[----:B------:R-:W-:Y:S01]  /*2bd0*/  UIADD3 UR4, UPT, UPT, UR24, -0x1, URZ ;  /* 0xffffffff18047890 */ /* 0x000fe2000fffe0ff */
[----:B------:R-:W-:-:S03]  /*2be0*/  FFMA R5, R4, R34, RZ ;  /* 0x0000002204057223 */ /* 0x000fc600000000ff */
[----:B------:R-:W-:Y:S01]  /*2bf0*/  UISETP.GE.U32.AND UP1, UPT, UR4, 0x7, UPT ;  /* 0x000000070400788c */ /* 0x000fe2000bf26070 */
[----:B------:R-:W-:Y:S02]  /*2c00*/  FFMA R34, R5, R13, R34 ;  /* 0x0000000d05227223 */ /* 0x000fe40000000022 */
[----:B------:R-:W-:Y:S02]  /*2c10*/  UMOV UR4, URZ ;  /* 0x000000ff00047c82 */ /* 0x000fe40008000000 */
[----:B------:R-:W-:-:S04]  /*2c20*/  @P1 FADD R34, RZ, -R34 ;  /* 0x80000022ff221221 */ /* 0x000fc80000000000 */
[----:B------:R-:W-:Y:S05]  /*2c30*/  BRA.U !UP1, `(.L_x_20) ;  /* 0x0000000109bc7547 */ /* 0x000fea000b800000 */
[----:B------:R-:W-:-:S05]  /*2c40*/  UMOV UR4, URZ ;  /* 0x000000ff00047c82 */ /* 0x000fca0008000000 */
.L_x_21:
[----:B------:R-:W-:-:S04]  /*2c50*/  USHF.L.U32 UR8, UR4, 0x1, URZ ;  /* 0x0000000104087899 */ /* 0x000fc800080006ff */
[----:B------:R-:W-:-:S09]  /*2c60*/  ULEA UR8, UR8, UR15, 0x2 ;  /* 0x0000000f08087291 */ /* 0x000fd2000f8e10ff */
[----:B0-----:R-:W2:Y:S04]  /*2c70*/  LDL.128 R8, [UR8] ;  /* 0x00000008ff087983 */ /* 0x001ea80008100c00 */
[----:B------:R-:W3:Y:S04]  /*2c80*/  LDL.128 R20, [UR8+0x10] ;  /* 0x00001008ff147983 */ /* 0x000ee80008100c00 */
[----:B------:R-:W4:Y:S04]  /*2c90*/  LDL.128 R16, [UR8+0x20] ;  /* 0x00002008ff107983 */ /* 0x000f280008100c00 */
[----:B------:R-:W5:Y:S01]  /*2ca0*/  LDL.128 R4, [UR8+0x30] ;  /* 0x00003008ff047983 */ /* 0x000f620008100c00 */
[----:B------:R-:W-:-:S04]  /*2cb0*/  UIADD3 UR4, UPT, UPT, UR4, 0x8, URZ ;  /* 0x0000000804047890 */ /* 0x000fc8000fffe0ff */
[----:B------:R-:W-:Y:S01]  /*2cc0*/  UISETP.NE.AND UP2, UPT, UR4, UR7, UPT ;  /* 0x000000070400728c */ /* 0x000fe2000bf45270 */
[CC--:B--2---:R-:W-:Y:S01]  /*2cd0*/  FMUL R12, R34.reuse, R9.reuse ;  /* 0x00000009220c7220 */ /* 0x0c4fe20000400000 */
[C---:B------:R-:W-:Y:S01]  /*2ce0*/  FMUL R13, R35.reuse, R9 ;  /* 0x00000009230d7220 */ /* 0x040fe20000400000 */
[CC--:B------:R-:W-:Y:S01]  /*2cf0*/  FMUL R14, R34.reuse, R11.reuse ;  /* 0x0000000b220e7220 */ /* 0x0c0fe20000400000 */
[C---:B------:R-:W-:Y:S01]  /*2d00*/  FMUL R15, R35.reuse, R11 ;  /* 0x0000000b230f7220 */ /* 0x040fe20000400000 */
[CC--:B------:R-:W-:Y:S01]  /*2d10*/  FFMA R12, R35.reuse, R8.reuse, -R12 ;  /* 0x00000008230c7223 */ /* 0x0c0fe2000000080c */
[C---:B------:R-:W-:Y:S01]  /*2d20*/  FFMA R13, R34.reuse, R8, R13 ;  /* 0x00000008220d7223 */ /* 0x040fe2000000000d */
[CC--:B------:R-:W-:Y:S01]  /*2d30*/  FFMA R14, R35.reuse, R10.reuse, -R14 ;  /* 0x0000000a230e7223 */ /* 0x0c0fe2000000080e */
[C---:B------:R-:W-:Y:S01]  /*2d40*/  FFMA R15, R34.reuse, R10, R15 ;  /* 0x0000000a220f7223 */ /* 0x040fe2000000000f */
[CC--:B---3--:R-:W-:Y:S01]  /*2d50*/  FMUL R8, R34.reuse, R21.reuse ;  /* 0x0000001522087220 */ /* 0x0c8fe20000400000 */
[C---:B------:R-:W-:Y:S01]  /*2d60*/  FMUL R9, R35.reuse, R21 ;  /* 0x0000001523097220 */ /* 0x040fe20000400000 */
[CC--:B------:R-:W-:Y:S01]  /*2d70*/  FMUL R10, R34.reuse, R23.reuse ;  /* 0x00000017220a7220 */ /* 0x0c0fe20000400000 */
[C---:B------:R-:W-:Y:S01]  /*2d80*/  FMUL R11, R35.reuse, R23 ;  /* 0x00000017230b7220 */ /* 0x040fe20000400000 */
[CC--:B------:R-:W-:Y:S01]  /*2d90*/  FFMA R8, R35.reuse, R20.reuse, -R8 ;  /* 0x0000001423087223 */ /* 0x0c0fe20000000808 */
[C---:B------:R-:W-:Y:S01]  /*2da0*/  FFMA R9, R34.reuse, R20, R9 ;  /* 0x0000001422097223 */ /* 0x040fe20000000009 */
[CC--:B------:R-:W-:Y:S01]  /*2db0*/  FFMA R10, R35.reuse, R22.reuse, -R10 ;  /* 0x00000016230a7223 */ /* 0x0c0fe2000000080a */
[C---:B------:R-:W-:Y:S01]  /*2dc0*/  FFMA R11, R34.reuse, R22, R11 ;  /* 0x00000016220b7223 */ /* 0x040fe2000000000b */
[CC--:B----4-:R-:W-:Y:S01]  /*2dd0*/  FMUL R20, R34.reuse, R17.reuse ;  /* 0x0000001122147220 */ /* 0x0d0fe20000400000 */
[C---:B------:R-:W-:Y:S01]  /*2de0*/  FMUL R21, R35.reuse, R17 ;  /* 0x0000001123157220 */ /* 0x040fe20000400000 */
[CC--:B------:R-:W-:Y:S01]  /*2df0*/  FMUL R22, R34.reuse, R19.reuse ;  /* 0x0000001322167220 */ /* 0x0c0fe20000400000 */
[C---:B------:R-:W-:Y:S01]  /*2e00*/  FMUL R23, R35.reuse, R19 ;  /* 0x0000001323177220 */ /* 0x040fe20000400000 */
[CC--:B------:R-:W-:Y:S01]  /*2e10*/  FFMA R20, R35.reuse, R16.reuse, -R20 ;  /* 0x0000001023147223 */ /* 0x0c0fe20000000814 */
[C---:B------:R-:W-:Y:S01]  /*2e20*/  FFMA R21, R34.reuse, R16, R21 ;  /* 0x0000001022157223 */ /* 0x040fe20000000015 */
[CC--:B------:R-:W-:Y:S01]  /*2e30*/  FFMA R22, R35.reuse, R18.reuse, -R22 ;  /* 0x0000001223167223 */ /* 0x0c0fe20000000816 */
[C---:B------:R-:W-:Y:S01]  /*2e40*/  FFMA R23, R34.reuse, R18, R23 ;  /* 0x0000001222177223 */ /* 0x040fe20000000017 */
[CC--:B-----5:R-:W-:Y:S01]  /*2e50*/  FMUL R16, R34.reuse, R5.reuse ;  /* 0x0000000522107220 */ /* 0x0e0fe20000400000 */
[C---:B------:R-:W-:Y:S01]  /*2e60*/  FMUL R17, R35.reuse, R5 ;  /* 0x0000000523117220 */ /* 0x040fe20000400000 */
[CC--:B------:R-:W-:Y:S01]  /*2e70*/  FMUL R18, R34.reuse, R7.reuse ;  /* 0x0000000722127220 */ /* 0x0c0fe20000400000 */
[C---:B------:R-:W-:Y:S01]  /*2e80*/  FMUL R19, R35.reuse, R7 ;  /* 0x0000000723137220 */ /* 0x040fe20000400000 */
[CC--:B------:R-:W-:Y:S01]  /*2e90*/  FFMA R16, R35.reuse, R4.reuse, -R16 ;  /* 0x0000000423107223 */ /* 0x0c0fe20000000810 */
[C---:B------:R-:W-:Y:S01]  /*2ea0*/  FFMA R17, R34.reuse, R4, R17 ;  /* 0x0000000422117223 */ /* 0x040fe20000000011 */
[-C--:B------:R-:W-:Y:S01]  /*2eb0*/  FFMA R18, R35, R6.reuse, -R18 ;  /* 0x0000000623127223 */ /* 0x080fe20000000812 */
[----:B------:R-:W-:Y:S01]  /*2ec0*/  FFMA R19, R34, R6, R19 ;  /* 0x0000000622137223 */ /* 0x000fe20000000013 */
[----:B------:R0:W-:Y:S04]  /*2ed0*/  STL.128 [UR8], R12 ;  /* 0x0000000cff007987 */ /* 0x0001e80008100c08 */
[----:B------:R0:W-:Y:S04]  /*2ee0*/  STL.128 [UR8+0x10], R8 ;  /* 0x00001008ff007987 */ /* 0x0001e80008100c08 */
[----:B------:R0:W-:Y:S04]  /*2ef0*/  STL.128 [UR8+0x20], R20 ;  /* 0x00002014ff007987 */ /* 0x0001e80008100c08 */
[----:B------:R0:W-:Y:S01]  /*2f00*/  STL.128 [UR8+0x30], R16 ;  /* 0x00003010ff007987 */ /* 0x0001e20008100c08 */
[----:B------:R-:W-:Y:S05]  /*2f10*/  BRA.U UP2, `(.L_x_21) ;  /* 0xfffffffd024c7547 */ /* 0x000fea000b83ffff */
[----:B------:R-:W-:-:S05]  /*2f20*/  UMOV UR4, UR7 ;  /* 0x0000000700047c82 */ /* 0x000fca0008000000 */
.L_x_20:
[----:B------:R-:W-:-:S09]  /*2f30*/  ULOP3.LUT UP2, URZ, UR9, 0xe, URZ, 0xc0, !UPT ;  /* 0x0000000e09ff7892 */ /* 0x000fd2000f84c0ff */
[----:B------:R-:W-:Y:S05]  /*2f40*/  BRA.U !UP2, `(.L_x_22) ;  /* 0x000000050a207547 */ /* 0x000fea000b800000 */
[----:B------:R-:W-:Y:S02]  /*2f50*/  ULOP3.LUT UR8, UR24, 0x7, URZ, 0xc0, !UPT ;  /* 0x0000000718087892 */ /* 0x000fe4000f8ec0ff */
[----:B------:R-:W-:Y:S02]  /*2f60*/  ULOP3.LUT UR9, UR23, 0x6, URZ, 0xc0, !UPT ;  /* 0x0000000617097892 */ /* 0x000fe4000f8ec0ff */
[----:B------:R-:W-:Y:S02]  /*2f70*/  UIADD3 UR8, UPT, UPT, UR8, -0x1, URZ ;  /* 0xffffffff08087890 */ /* 0x000fe4000fffe0ff */
[----:B------:R-:W-:Y:S02]  /*2f80*/  UISETP.NE.AND UP4, UPT, UR9, URZ, UPT ;  /* 0x000000ff0900728c */ /* 0x000fe4000bf85270 */
[----:B------:R-:W-:-:S09]  /*2f90*/  UISETP.GE.U32.AND UP3, UPT, UR8, 0x3, UPT ;  /* 0x000000030800788c */ /* 0x000fd2000bf66070 */
[----:B------:R-:W-:Y:S05]  /*2fa0*/  BRA.U !UP3, `(.L_x_23) ;  /* 0x000000010b847547 */ /* 0x000fea000b800000 */
[----:B------:R-:W-:-:S04]  /*2fb0*/  USHF.L.U32 UR8, UR4, 0x1, URZ ;  /* 0x0000000104087899 */ /* 0x000fc800080006ff */
[----:B------:R-:W-:-:S09]  /*2fc0*/  ULEA UR25, UR8, UR15, 0x2 ;  /* 0x0000000f08197291 */ /* 0x000fd2000f8e10ff */
[----:B------:R-:W2:Y:S01]  /*2fd0*/  LDL.64 R4, [UR25] ;  /* 0x00000019ff047983 */ /* 0x000ea20008100a00 */
[----:B------:R-:W-:-:S04]  /*2fe0*/  UIADD3 UR9, UPT, UPT, UR8, 0x2, URZ ;  /* 0x0000000208097890 */ /* 0x000fc8000fffe0ff */
[----:B------:R-:W-:Y:S01]  /*2ff0*/  ULEA UR9, UR9, UR15, 0x2 ;  /* 0x0000000f09097291 */ /* 0x000fe2000f8e10ff */
[-C--:B--2---:R-:W-:Y:S01]  /*3000*/  FMUL R6, R34, R5.reuse ;  /* 0x0000000522067220 */ /* 0x084fe20000400000 */
[----:B------:R-:W-:-:S03]  /*3010*/  FMUL R7, R35, R5 ;  /* 0x0000000523077220 */ /* 0x000fc60000400000 */
[-C--:B------:R-:W-:Y:S01]  /*3020*/  FFMA R6, R35, R4.reuse, -R6 ;  /* 0x0000000423067223 */ /* 0x080fe20000000806 */
[----:B------:R-:W-:-:S05]  /*3030*/  FFMA R7, R34, R4, R7 ;  /* 0x0000000422077223 */ /* 0x000fca0000000007 */
[----:B------:R1:W-:Y:S04]  /*3040*/  STL.64 [UR25], R6 ;  /* 0x00000006ff007987 */ /* 0x0003e80008100a19 */
[----:B------:R-:W0:Y:S01]  /*3050*/  LDL.64 R4, [UR9] ;  /* 0x00000009ff047983 */ /* 0x000e220008100a00 */
[----:B------:R-:W-:-:S04]  /*3060*/  UIADD3 UR25, UPT, UPT, UR8, 0x4, URZ ;  /* 0x0000000408197890 */ /* 0x000fc8000fffe0ff */
[----:B------:R-:W-:Y:S01]  /*3070*/  ULEA UR26, UR25, UR15, 0x2 ;  /* 0x0000000f191a7291 */ /* 0x000fe2000f8e10ff */
[-C--:B0-----:R-:W-:Y:S01]  /*3080*/  FMUL R8, R34, R5.reuse ;  /* 0x0000000522087220 */ /* 0x081fe20000400000 */
[----:B------:R-:W-:-:S03]  /*3090*/  FMUL R9, R35, R5 ;  /* 0x0000000523097220 */ /* 0x000fc60000400000 */
[-C--:B------:R-:W-:Y:S01]  /*30a0*/  FFMA R8, R35, R4.reuse, -R8 ;  /* 0x0000000423087223 */ /* 0x080fe20000000808 */
[----:B------:R-:W-:-:S05]  /*30b0*/  FFMA R9, R34, R4, R9 ;  /* 0x0000000422097223 */ /* 0x000fca0000000009 */
[----:B------:R2:W-:Y:S04]  /*30c0*/  STL.64 [UR9], R8 ;  /* 0x00000008ff007987 */ /* 0x0005e80008100a09 */
[----:B------:R-:W1:Y:S01]  /*30d0*/  LDL.64 R4, [UR26] ;  /* 0x0000001aff047983 */ /* 0x000e620008100a00 */
[----:B------:R-:W-:-:S04]  /*30e0*/  UIADD3 UR8, UPT, UPT, UR8, 0x6, URZ ;  /* 0x0000000608087890 */ /* 0x000fc8000fffe0ff */
[----:B------:R-:W-:Y:S01]  /*30f0*/  ULEA UR8, UR8, UR15, 0x2 ;  /* 0x0000000f08087291 */ /* 0x000fe2000f8e10ff */
[-C--:B-1----:R-:W-:Y:S01]  /*3100*/  FMUL R6, R34, R5.reuse ;  /* 0x0000000522067220 */ /* 0x082fe20000400000 */
[----:B------:R-:W-:-:S03]  /*3110*/  FMUL R7, R35, R5 ;  /* 0x0000000523077220 */ /* 0x000fc60000400000 */
[-C--:B------:R-:W-:Y:S01]  /*3120*/  FFMA R6, R35, R4.reuse, -R6 ;  /* 0x0000000423067223 */ /* 0x080fe20000000806 */
[----:B------:R-:W-:-:S05]  /*3130*/  FFMA R7, R34, R4, R7 ;  /* 0x0000000422077223 */ /* 0x000fca0000000007 */
[----:B------:R2:W-:Y:S04]  /*3140*/  STL.64 [UR26], R6 ;  /* 0x00000006ff007987 */ /* 0x0005e80008100a1a */
[----:B------:R-:W3:Y:S01]  /*3150*/  LDL.64 R4, [UR8] ;  /* 0x00000008ff047983 */ /* 0x000ee20008100a00 */
[----:B------:R-:W-:Y:S01]  /*3160*/  UIADD3 UR4, UPT, UPT, -UR4, UR25, URZ ;  /* 0x0000001904047290 */ /* 0x000fe2000fffe1ff */
[-C--:B---3--:R-:W-:Y:S01]  /*3170*/  FMUL R10, R34, R5.reuse ;  /* 0x00000005220a7220 */ /* 0x088fe20000400000 */
[----:B------:R-:W-:-:S03]  /*3180*/  FMUL R11, R35, R5 ;  /* 0x00000005230b7220 */ /* 0x000fc60000400000 */
[-C--:B------:R-:W-:Y:S01]  /*3190*/  FFMA R10, R35, R4.reuse, -R10 ;  /* 0x00000004230a7223 */ /* 0x080fe2000000080a */
[----:B------:R-:W-:-:S05]  /*31a0*/  FFMA R11, R34, R4, R11 ;  /* 0x00000004220b7223 */ /* 0x000fca000000000b */
[----:B------:R2:W-:Y:S02]  /*31b0*/  STL.64 [UR8], R10 ;  /* 0x0000000aff007987 */ /* 0x0005e40008100a08 */
.L_x_23:
[----:B------:R-:W-:Y:S05]  /*31c0*/  BRA.U !UP4, `(.L_x_22) ;  /* 0x000000010c807547 */ /* 0x000fea000b800000 */
[----:B------:R-:W-:-:S04]  /*31d0*/  ULOP3.LUT UR8, UR24, 0x3, URZ, 0xc0, !UPT ;  /* 0x0000000318087892 */ /* 0x000fc8000f8ec0ff */
[----:B------:R-:W-:-:S04]  /*31e0*/  UIADD3 UR8, UPT, UPT, UR8, -0x1, URZ ;  /* 0xffffffff08087890 */ /* 0x000fc8000fffe0ff */
[----:B------:R-:W-:-:S06]  /*31f0*/  UISETP.NE.AND UP3, UPT, UR8, URZ, UPT ;  /* 0x000000ff0800728c */ /* 0x000fcc000bf65270 */
[----:B------:R-:W-:-:S05]  /*3200*/  PLOP3.LUT P0, PT, PT, PT, UP3, 0x80, 0x8 ;  /* 0x000000000008781c */ /* 0x000fca0003f0f038 */
[----:B------:R-:W-:-:S04]  /*3210*/  @UP3 USHF.L.U32 UR8, UR4, 0x1, URZ ;  /* 0x0000000104083899 */ /* 0x000fc800080006ff */
[----:B------:R-:W-:-:S09]  /*3220*/  @UP3 ULEA UR9, UR8, UR15, 0x2 ;  /* 0x0000000f08093291 */ /* 0x000fd2000f8e10ff */
[----:B------:R-:W2:Y:S01]  /*3230*/  @P0 LDL.64 R4, [UR9] ;  /* 0x00000009ff040983 */ /* 0x000ea20008100a00 */
[----:B------:R-:W-:-:S04]  /*3240*/  @UP3 UIADD3 UR8, UPT, UPT, UR8, 0x2, URZ ;  /* 0x0000000208083890 */ /* 0x000fc8000fffe0ff */
[----:B------:R-:W-:Y:S01]  /*3250*/  @UP3 ULEA UR25, UR8, UR15, 0x2 ;  /* 0x0000000f08193291 */ /* 0x000fe2000f8e10ff */
[-C--:B--2---:R-:W-:Y:S01]  /*3260*/  @P0 FMUL R6, R34, R5.reuse ;  /* 0x0000000522060220 */ /* 0x084fe20000400000 */
[----:B------:R-:W-:-:S03]  /*3270*/  @P0 FMUL R7, R35, R5 ;  /* 0x0000000523070220 */ /* 0x000fc60000400000 */
[-C--:B------:R-:W-:Y:S01]  /*3280*/  @P0 FFMA R6, R35, R4.reuse, -R6 ;  /* 0x0000000423060223 */ /* 0x080fe20000000806 */
[----:B------:R-:W-:-:S05]  /*3290*/  @P0 FFMA R7, R34, R4, R7 ;  /* 0x0000000422070223 */ /* 0x000fca0000000007 */
[----:B------:R1:W-:Y:S04]  /*32a0*/  @P0 STL.64 [UR9], R6 ;  /* 0x00000006ff000987 */ /* 0x0003e80008100a09 */
[----:B------:R-:W0:Y:S01]  /*32b0*/  @P0 LDL.64 R4, [UR25] ;  /* 0x00000019ff040983 */ /* 0x000e220008100a00 */
[----:B------:R-:W-:Y:S02]  /*32c0*/  ULOP3.LUT UR9, UR23, 0x2, URZ, 0xc0, !UPT ;  /* 0x0000000217097892 */ /* 0x000fe4000f8ec0ff */
[----:B------:R-:W-:Y:S02]  /*32d0*/  @UP3 UIADD3 UR4, UPT, UPT, -UR4, UR8, URZ ;  /* 0x0000000804043290 */ /* 0x000fe4000fffe1ff */
[----:B------:R-:W-:-:S06]  /*32e0*/  UISETP.NE.AND UP4, UPT, UR9, URZ, UPT ;  /* 0x000000ff0900728c */ /* 0x000fcc000bf85270 */
[----:B------:R-:W-:-:S05]  /*32f0*/  PLOP3.LUT P1, PT, PT, PT, UP4, 0x80, 0x8 ;  /* 0x000000000008781c */ /* 0x000fca0003f2f048 */
[----:B------:R-:W-:-:S04]  /*3300*/  @UP4 USHF.L.U32 UR4, UR4, 0x1, URZ ;  /* 0x0000000104044899 */ /* 0x000fc800080006ff */
[----:B------:R-:W-:Y:S01]  /*3310*/  @UP4 ULEA UR4, UR4, UR15, 0x2 ;  /* 0x0000000f04044291 */ /* 0x000fe2000f8e10ff */
[-C--:B0-----:R-:W-:Y:S01]  /*3320*/  @P0 FMUL R8, R34, R5.reuse ;  /* 0x0000000522080220 */ /* 0x081fe20000400000 */
[----:B------:R-:W-:-:S03]  /*3330*/  @P0 FMUL R9, R35, R5 ;  /* 0x0000000523090220 */ /* 0x000fc60000400000 */
[-C--:B------:R-:W-:Y:S01]  /*3340*/  @P0 FFMA R8, R35, R4.reuse, -R8 ;  /* 0x0000000423080223 */ /* 0x080fe20000000808 */
[----:B------:R-:W-:-:S05]  /*3350*/  @P0 FFMA R9, R34, R4, R9 ;  /* 0x0000000422090223 */ /* 0x000fca0000000009 */
[----:B------:R3:W-:Y:S04]  /*3360*/  @P0 STL.64 [UR25], R8 ;  /* 0x00000008ff000987 */ /* 0x0007e80008100a19 */
[----:B------:R-:W1:Y:S02]  /*3370*/  @P1 LDL.64 R4, [UR4] ;  /* 0x00000004ff041983 */ /* 0x000e640008100a00 */
[-C--:B-1----:R-:W-:Y:S01]  /*3380*/  @P1 FMUL R6, R34, R5.reuse ;  /* 0x0000000522061220 */ /* 0x082fe20000400000 */
[----:B------:R-:W-:-:S03]  /*3390*/  @P1 FMUL R7, R35, R5 ;  /* 0x0000000523071220 */ /* 0x000fc60000400000 */
[-C--:B------:R-:W-:Y:S01]  /*33a0*/  @P1 FFMA R6, R35, R4.reuse, -R6 ;  /* 0x0000000423061223 */ /* 0x080fe20000000806 */
[----:B------:R-:W-:-:S05]  /*33b0*/  @P1 FFMA R7, R34, R4, R7 ;  /* 0x0000000422071223 */ /* 0x000fca0000000007 */
[----:B------:R3:W-:Y:S02]  /*33c0*/  @P1 STL.64 [UR4], R6 ;  /* 0x00000006ff001987 */ /* 0x0007e40008100a04 */
.L_x_22:
[----:B------:R-:W-:Y:S01]  /*33d0*/  UMOV UR4, URZ ;  /* 0x000000ff00047c82 */ /* 0x000fe20008000000 */
[----:B------:R-:W-:Y:S05]  /*33e0*/  BRA.U !UP1, `(.L_x_24) ;  /* 0x0000000109bc7547 */ /* 0x000fea000b800000 */
[----:B------:R-:W-:-:S05]  /*33f0*/  UMOV UR4, URZ ;  /* 0x000000ff00047c82 */ /* 0x000fca0008000000 */
.L_x_25:
[----:B------:R-:W-:-:S04]  /*3400*/  USHF.L.U32 UR8, UR4, 0x1, URZ ;  /* 0x0000000104087899 */ /* 0x000fc800080006ff */
[----:B------:R-:W-:-:S09]  /*3410*/  ULEA UR8, UR8, UR5, 0x2 ;  /* 0x0000000508087291 */ /* 0x000fd2000f8e10ff */
[----:B0123--:R-:W2:Y:S04]  /*3420*/  LDL.128 R8, [UR8] ;  /* 0x00000008ff087983 */ /* 0x00fea80008100c00 */
        /* <DEDUP_REMOVED lines=43> */
.L_x_24:
        /* <DEDUP_REMOVED lines=12> */
[-C--:B--23--:R-:W-:Y:S01]  /*37a0*/  FMUL R6, R34, R5.reuse ;  /* 0x0000000522067220 */ /* 0x08cfe20000400000 */
[----:B------:R-:W-:-:S03]  /*37b0*/  FMUL R7, R35, R5 ;  /* 0x0000000523077220 */ /* 0x000fc60000400000 */
[-C--:B------:R-:W-:Y:S01]  /*37c0*/  FFMA R6, R35, R4.reuse, -R6 ;  /* 0x0000000423067223 */ /* 0x080fe20000000806 */
[----:B------:R-:W-:-:S05]  /*37d0*/  FFMA R7, R34, R4, R7 ;  /* 0x0000000422077223 */ /* 0x000fca0000000007 */
[----:B------:R2:W-:Y:S04]  /*37e0*/  STL.64 [UR25], R6 ;  /* 0x00000006ff007987 */ /* 0x0005e80008100a19 */
[----:B------:R-:W0:Y:S01]  /*37f0*/  LDL.64 R4, [UR9] ;  /* 0x00000009ff047983 */ /* 0x000e220008100a00 */
[----:B------:R-:W-:-:S04]  /*3800*/  UIADD3 UR25, UPT, UPT, UR8, 0x4, URZ ;  /* 0x0000000408197890 */ /* 0x000fc8000fffe0ff */
[----:B------:R-:W-:Y:S01]  /*3810*/  ULEA UR26, UR25, UR5, 0x2 ;  /* 0x00000005191a7291 */ /* 0x000fe2000f8e10ff */
[-C--:B01----:R-:W-:Y:S01]  /*3820*/  FMUL R8, R34, R5.reuse ;  /* 0x0000000522087220 */ /* 0x083fe20000400000 */
[----:B------:R-:W-:-:S03]  /*3830*/  FMUL R9, R35, R5 ;  /* 0x0000000523097220 */ /* 0x000fc60000400000 */
[-C--:B------:R-:W-:Y:S01]  /*3840*/  FFMA R8, R35, R4.reuse, -R8 ;  /* 0x0000000423087223 */ /* 0x080fe20000000808 */
[----:B------:R-:W-:-:S05]  /*3850*/  FFMA R9, R34, R4, R9 ;  /* 0x0000000422097223 */ /* 0x000fca0000000009 */
[----:B------:R4:W-:Y:S04]  /*3860*/  STL.64 [UR9], R8 ;  /* 0x00000008ff007987 */ /* 0x0009e80008100a09 */
        /* <DEDUP_REMOVED lines=8> */
[----:B------:R-:W2:Y:S01]  /*38f0*/  LDL.64 R4, [UR8] ;  /* 0x00000008ff047983 */ /* 0x000ea20008100a00 */
[----:B------:R-:W-:Y:S01]  /*3900*/  UIADD3 UR4, UPT, UPT, -UR4, UR25, URZ ;  /* 0x0000001904047290 */ /* 0x000fe2000fffe1ff */
[-C--:B--2---:R-:W-:Y:S01]  /*3910*/  FMUL R10, R34, R5.reuse ;  /* 0x00000005220a7220 */ /* 0x084fe20000400000 */
[----:B------:R-:W-:-:S03]  /*3920*/  FMUL R11, R35, R5 ;  /* 0x00000005230b7220 */ /* 0x000fc60000400000 */
[-C--:B------:R-:W-:Y:S01]  /*3930*/  FFMA R10, R35, R4.reuse, -R10 ;  /* 0x00000004230a7223 */ /* 0x080fe2000000080a */
[----:B------:R-:W-:-:S05]  /*3940*/  FFMA R11, R34, R4, R11 ;  /* 0x00000004220b7223 */ /* 0x000fca000000000b */
[----:B------:R4:W-:Y:S02]  /*3950*/  STL.64 [UR8], R10 ;  /* 0x0000000aff007987 */ /* 0x0009e40008100a08 */
.L_x_26:
        /* <DEDUP_REMOVED lines=9> */
[----:B------:R-:W-:Y:S02]  /*39f0*/  @UP1 ULEA UR24, UR8, UR5, 0x2 ;  /* 0x0000000508181291 */ /* 0x000fe4000f8e10ff */
[----:B------:R-:W-:Y:S01]  /*3a00*/  ULOP3.LUT UR23, UR23, 0x2, URZ, 0xc0, !UPT ;  /* 0x0000000217177892 */ /* 0x000fe2000f8ec0ff */
[-C--:B--234-:R-:W-:Y:S01]  /*3a10*/  @P0 FMUL R6, R34, R5.reuse ;  /* 0x0000000522060220 */ /* 0x09cfe20000400000 */
[----:B------:R-:W-:-:S03]  /*3a20*/  @P0 FMUL R7, R35, R5 ;  /* 0x0000000523070220 */ /* 0x000fc60000400000 */
[-C--:B------:R-:W-:Y:S01]  /*3a30*/  @P0 FFMA R6, R35, R4.reuse, -R6 ;  /* 0x0000000423060223 */ /* 0x080fe20000000806 */
[----:B------:R-:W-:-:S05]  /*3a40*/  @P0 FFMA R7, R34, R4, R7 ;  /* 0x0000000422070223 */ /* 0x000fca0000000007 */
[----:B------:R2:W-:Y:S04]  /*3a50*/  @P0 STL.64 [UR9], R6 ;  /* 0x00000006ff000987 */ /* 0x0005e80008100a09 */
[----:B------:R-:W0:Y:S01]  /*3a60*/  @P0 LDL.64 R4, [UR24] ;  /* 0x00000018ff040983 */ /* 0x000e220008100a00 */
[----:B------:R-:W-:Y:S02]  /*3a70*/  UISETP.NE.AND UP2, UPT, UR23, URZ, UPT ;  /* 0x000000ff1700728c */ /* 0x000fe4000bf45270 */
[----:B------:R-:W-:-:S04]  /*3a80*/  @UP1 UIADD3 UR4, UPT, UPT, -UR4, UR8, URZ ;  /* 0x0000000804041290 */ /* 0x000fc8000fffe1ff */
[----:B------:R-:W-:-:S05]  /*3a90*/  PLOP3.LUT P1, PT, PT, PT, UP2, 0x80, 0x8 ;  /* 0x000000000008781c */ /* 0x000fca0003f2f028 */
[----:B------:R-:W-:-:S04]  /*3aa0*/  @UP2 USHF.L.U32 UR4, UR4, 0x1, URZ ;  /* 0x0000000104042899 */ /* 0x000fc800080006ff */
[----:B------:R-:W-:Y:S01]  /*3ab0*/  @UP2 ULEA UR4, UR4, UR5, 0x2 ;  /* 0x0000000504042291 */ /* 0x000fe2000f8e10ff */
[-C--:B01----:R-:W-:Y:S01]  /*3ac0*/  @P0 FMUL R8, R34, R5.reuse ;  /* 0x0000000522080220 */ /* 0x083fe20000400000 */
[----:B------:R-:W-:-:S03]  /*3ad0*/  @P0 FMUL R9, R35, R5 ;  /* 0x0000000523090220 */ /* 0x000fc60000400000 */
[-C--:B------:R-:W-:Y:S01]  /*3ae0*/  @P0 FFMA R8, R35, R4.reuse, -R8 ;  /* 0x0000000423080223 */ /* 0x080fe20000000808 */
[----:B------:R-:W-:-:S05]  /*3af0*/  @P0 FFMA R9, R34, R4, R9 ;  /* 0x0000000422090223 */ /* 0x000fca0000000009 */
[----:B------:R0:W-:Y:S04]  /*3b00*/  @P0 STL.64 [UR24], R8 ;  /* 0x00000008ff000987 */ /* 0x0001e80008100a18 */
[----:B------:R-:W2:Y:S02]  /*3b10*/  @P1 LDL.64 R4, [UR4] ;  /* 0x00000004ff041983 */ /* 0x000ea40008100a00 */
[-C--:B--2---:R-:W-:Y:S01]  /*3b20*/  @P1 FMUL R6, R34, R5.reuse ;  /* 0x0000000522061220 */ /* 0x084fe20000400000 */
[----:B------:R-:W-:-:S03]  /*3b30*/  @P1 FMUL R7, R35, R5 ;  /* 0x0000000523071220 */ /* 0x000fc60000400000 */
[-C--:B------:R-:W-:Y:S01]  /*3b40*/  @P1 FFMA R6, R35, R4.reuse, -R6 ;  /* 0x0000000423061223 */ /* 0x080fe20000000806 */
[----:B------:R-:W-:-:S05]  /*3b50*/  @P1 FFMA R7, R34, R4, R7 ;  /* 0x0000000422071223 */ /* 0x000fca0000000007 */
[----:B------:R0:W-:Y:S02]  /*3b60*/  @P1 STL.64 [UR4], R6 ;  /* 0x00000006ff001987 */ /* 0x0001e40008100a04 */
.L_x_13:
[----:B01-3--:R-:W0:Y:S01]  /*3b70*/  LDC.64 R16, c[0x0][0x380] ;  /* 0x0000e000ff107b82 */ /* 0x00be220000000a00 */
[----:B------:R-:W1:Y:S01]  /*3b80*/  LDCU UR8, c[0x0][0x42c] ;  /* 0x00008580ff0877ac */ /* 0x000e620008000800 */
[----:B------:R-:W3:Y:S06]  /*3b90*/  LDCU UR4, c[0x0][0x3d8] ;  /* 0x00007b00ff0477ac */ /* 0x000eec0008000800 */
[----:B--2---:R-:W2:Y:S01]  /*3ba0*/  LDC.64 R4, c[0x0][0x388] ;  /* 0x0000e200ff047b82 */ /* 0x004ea20000000a00 */
[----:B-1----:R-:W-:-:S04]  /*3bb0*/  IMAD R32, R32, UR8, R31 ;  /* 0x0000000820207c24 */ /* 0x002fc8000f8e021f */
[----:B0-----:R-:W-:-:S06]  /*3bc0*/  IMAD.WIDE.U32 R16, R32, 0x4, R16 ;  /* 0x0000000420107825 */ /* 0x001fcc00078e0010 */
[----:B------:R0:W5:Y:S01]  /*3bd0*/  LDG.E.CONSTANT R16, desc[UR10][R16.64] ;  /* 0x0000000a10107981 */ /* 0x000162000c1e9900 */
[----:B--2---:R-:W-:-:S05]  /*3be0*/  IMAD.WIDE.U32 R4, R32, 0x4, R4 ;  /* 0x0000000420047825 */ /* 0x004fca00078e0004 */
[----:B------:R0:W5:Y:S01]  /*3bf0*/  LDG.E.CONSTANT R15, desc[UR10][R4.64] ;  /* 0x0000000a040f7981 */ /* 0x000162000c1e9900 */
[----:B---3--:R-:W-:-:S09]  /*3c00*/  UISETP.NE.AND UP1, UPT, UR4, URZ, UPT ;  /* 0x000000ff0400728c */ /* 0x008fd2000bf25270 */
[----:B0-----:R-:W-:Y:S05]  /*3c10*/  BRA.U !UP1, `(.L_x_27) ;  /* 0x0000000d09d07547 */ /* 0x001fea000b800000 */
[----:B------:R-:W0:Y:S02]  /*3c20*/  LDC.64 R4, c[0x0][0x3e0] ;  /* 0x0000f800ff047b82 */ /* 0x000e240000000a00 */
[----:B0-----:R-:W-:-:S05]  /*3c30*/  IMAD.WIDE.U32 R4, R32, 0x4, R4 ;  /* 0x0000000420047825 */ /* 0x001fca00078e0004 */
[----:B------:R-:W2:Y:S01]  /*3c40*/  LDG.E.CONSTANT R14, desc[UR10][R4.64] ;  /* 0x0000000a040e7981 */ /* 0x000ea2000c1e9900 */
[----:B----4-:R-:W-:Y:S01]  /*3c50*/  HFMA2 R9, -RZ, RZ, 0.96630859375, -0.0022525787353515625 ;  /* 0x3bbb989dff097431 */ /* 0x010fe200000001ff */
[----:B------:R-:W-:Y:S01]  /*3c60*/  MOV R7, 0x437c0000 ;  /* 0x437c000000077802 */ /* 0x000fe20000000f00 */
[----:B------:R-:W-:-:S03]  /*3c70*/  HFMA2 R17, -RZ, RZ, 0, 0 ;  /* 0x00000000ff117431 */ /* 0x000fc600000001ff */
[----:B--2---:R-:W-:-:S04]  /*3c80*/  FFMA.SAT R6, R14, -R9, 0.5 ;  /* 0x3f0000000e067423 */ /* 0x004fc80000002809 */
[----:B------:R-:W-:-:S04]  /*3c90*/  FFMA.RM R6, R6, R7, 12582913 ;  /* 0x4b40000106067423 */ /* 0x000fc80000004007 */
[C---:B------:R-:W-:Y:S01]  /*3ca0*/  FADD R7, R6.reuse, -12583039 ;  /* 0xcb40007f06077421 */ /* 0x040fe20000000000 */
[----:B------:R-:W-:-:S03]  /*3cb0*/  SHF.L.U32 R13, R6, 0x17, RZ ;  /* 0x00000017060d7819 */ /* 0x000fc600000006ff */
[----:B------:R-:W-:-:S04]  /*3cc0*/  FFMA R7, R14, -1.4426950216293334961, -R7 ;  /* 0xbfb8aa3b0e077823 */ /* 0x000fc80000000807 */
[----:B------:R-:W-:-:S04]  /*3cd0*/  FFMA R7, R14, -1.925963033500011079e-08, R7 ;  /* 0xb2a570600e077823 */ /* 0x000fc80000000007 */
[----:B------:R-:W0:Y:S02]  /*3ce0*/  MUFU.EX2 R8, R7 ;  /* 0x0000000700087308 */ /* 0x000e240000000800 */
[----:B0-----:R-:W-:Y:S01]  /*3cf0*/  FFMA R13, R13, R8, 1 ;  /* 0x3f8000000d0d7423 */ /* 0x001fe20000000008 */
[----:B------:R-:W-:Y:S06]  /*3d00*/  @!P2 BRA `(.L_x_28) ;  /* 0x0000000800e4a947 */ /* 0x000fec0003800000 */
[----:B------:R-:W0:Y:S01]  /*3d10*/  LDCU UR9, c[0x0][0x42c] ;  /* 0x00008580ff0977ac */ /* 0x000e220008000800 */
[----:B------:R-:W-:Y:S02]  /*3d20*/  IADD3 R12, PT, PT, R28, R27, RZ ;  /* 0x0000001b1c0c7210 */ /* 0x000fe40007ffe0ff */
[----:B------:R-:W-:Y:S01]  /*3d30*/  MOV R17, RZ ;  /* 0x000000ff00117202 */ /* 0x000fe20000000f00 */
[----:B------:R-:W1:Y:S01]  /*3d40*/  LDCU UR4, c[0x0][0x434] ;  /* 0x00008680ff0477ac */ /* 0x000e620008000800 */
[----:B------:R-:W-:Y:S01]  /*3d50*/  MOV R18, RZ ;  /* 0x000000ff00127202 */ /* 0x000fe20000000f00 */
[----:B0-----:R-:W-:Y:S01]  /*3d60*/  IMAD R4, R0, UR9, RZ ;  /* 0x0000000900047c24 */ /* 0x001fe2000f8e02ff */
[----:B-1----:R-:W-:-:S03]  /*3d70*/  UIADD3 UR9, UPT, UPT, UR4, -0x1, URZ ;  /* 0xffffffff04097890 */ /* 0x002fc6000fffe0ff */
[----:B------:R-:W-:Y:S01]  /*3d80*/  IMAD R4, R4, UR4, RZ ;  /* 0x0000000404047c24 */ /* 0x000fe2000f8e02ff */
[----:B------:R-:W-:-:S03]  /*3d90*/  UISETP.GE.U32.AND UP1, UPT, UR9, 0xf, UPT ;  /* 0x0000000f0900788c */ /* 0x000fc6000bf26070 */
[----:B------:R-:W-:-:S06]  /*3da0*/  IMAD R12, R12, R4, R31 ;  /* 0x000000040c0c7224 */ /* 0x000fcc00078e021f */
[----:B------:R-:W-:Y:S05]  /*3db0*/  BRA.U !UP1, `(.L_x_29) ;  /* 0x00000005093c7547 */ /* 0x000fea000b800000 */
[----:B------:R-:W-:Y:S01]  /*3dc0*/  HFMA2 R20, -RZ, RZ, 0, 0 ;  /* 0x00000000ff147431 */ /* 0x000fe200000001ff */
[----:B------:R-:W-:Y:S01]  /*3dd0*/  MOV R17, RZ ;  /* 0x000000ff00117202 */ /* 0x000fe20000000f00 */
[----:B------:R-:W0:Y:S01]  /*3de0*/  LDCU UR4, c[0x0][0x434] ;  /* 0x00008680ff0477ac */ /* 0x000e220008000800 */
[----:B------:R-:W-:-:S05]  /*3df0*/  NOP ;  /* 0x0000000000007918 */ /* 0x000fca0000000000 */
.L_x_30:
[----:B------:R-:W1:Y:S01]  /*3e00*/  LDC.64 R18, c[0x0][0x3b8] ;  /* 0x0000ee00ff127b82 */ /* 0x000e620000000a00 */
[----:B0-----:R-:W-:Y:S01]  /*3e10*/  IMAD R5, R33, UR4, R20 ;  /* 0x0000000421057c24 */ /* 0x001fe2000f8e0214 */
[----:B------:R-:W-:-:S03]  /*3e20*/  LEA R21, R20, UR5, 0x2 ;  /* 0x0000000514157c11 */ /* 0x000fc6000f8e10ff */
[----:B------:R-:W-:Y:S02]  /*3e30*/  IMAD R5, R5, UR8, R12 ;  /* 0x0000000805057c24 */ /* 0x000fe4000f8e020c */
[----:B------:R-:W2:Y:S02]  /*3e40*/  LDL.128 R8, [R21] ;  /* 0x0000000015087983 */ /* 0x000ea40000100c00 */
[C---:B-1----:R-:W-:Y:S01]  /*3e50*/  IMAD.WIDE.U32 R22, R5.reuse, 0x4, R18 ;  /* 0x0000000405167825 */ /* 0x042fe200078e0012 */
[----:B------:R-:W-:-:S04]  /*3e60*/  IADD3 R5, PT, PT, R5, UR8, RZ ;  /* 0x0000000805057c10 */ /* 0x000fc8000fffe0ff */
[C---:B------:R-:W-:Y:S01]  /*3e70*/  IADD3 R35, PT, PT, R5.reuse, UR8, RZ ;  /* 0x0000000805237c10 */ /* 0x040fe2000fffe0ff */
[--C-:B------:R-:W-:Y:S01]  /*3e80*/  IMAD.WIDE.U32 R6, R5, 0x4, R18.reuse ;  /* 0x0000000405067825 */ /* 0x100fe200078e0012 */
[----:B------:R-:W2:Y:S03]  /*3e90*/  LDG.E.CONSTANT R22, desc[UR10][R22.64] ;  /* 0x0000000a16167981 */ /* 0x000ea6000c1e9900 */
[C---:B------:R-:W-:Y:S02]  /*3ea0*/  IMAD.WIDE.U32 R4, R35.reuse, 0x4, R18 ;  /* 0x0000000423047825 */ /* 0x040fe400078e0012 */
[----:B------:R-:W3:Y:S04]  /*3eb0*/  LDG.E.CONSTANT R6, desc[UR10][R6.64] ;  /* 0x0000000a06067981 */ /* 0x000ee8000c1e9900 */
[----:B------:R-:W4:Y:S01]  /*3ec0*/  LDG.E.CONSTANT R5, desc[UR10][R4.64] ;  /* 0x0000000a04057981 */ /* 0x000f22000c1e9900 */
[----:B------:R-:W-:-:S04]  /*3ed0*/  IADD3 R35, PT, PT, R35, UR8, RZ ;  /* 0x0000000823237c10 */ /* 0x000fc8000fffe0ff */
[C---:B------:R-:W-:Y:S01]  /*3ee0*/  IADD3 R34, PT, PT, R35.reuse, UR8, RZ ;  /* 0x0000000823227c10 */ /* 0x040fe2000fffe0ff */
[----:B------:R-:W-:-:S06]  /*3ef0*/  IMAD.WIDE.U32 R36, R35, 0x4, R18 ;  /* 0x0000000423247825 */ /* 0x000fcc00078e0012 */
[----:B------:R-:W4:Y:S01]  /*3f00*/  LDG.E.CONSTANT R36, desc[UR10][R36.64] ;  /* 0x0000000a24247981 */ /* 0x000f22000c1e9900 */
[----:B--2---:R-:W-:Y:S01]  /*3f10*/  FFMA R8, R22, R8, R17 ;  /* 0x0000000816087223 */ /* 0x004fe20000000011 */
[C---:B------:R-:W-:Y:S01]  /*3f20*/  IADD3 R17, PT, PT, R34.reuse, UR8, RZ ;  /* 0x0000000822117c10 */ /* 0x040fe2000fffe0ff */
[----:B------:R-:W-:-:S04]  /*3f30*/  IMAD.WIDE.U32 R34, R34, 0x4, R18 ;  /* 0x0000000422227825 */ /* 0x000fc800078e0012 */
[----:B---3--:R-:W-:Y:S01]  /*3f40*/  FFMA R9, R9, R6, R8 ;  /* 0x0000000609097223 */ /* 0x008fe20000000008 */
[C---:B------:R-:W-:Y:S01]  /*3f50*/  IMAD.WIDE.U32 R22, R17.reuse, 0x4, R18 ;  /* 0x0000000411167825 */ /* 0x040fe200078e0012 */
[----:B------:R-:W-:Y:S01]  /*3f60*/  IADD3 R17, PT, PT, R17, UR8, RZ ;  /* 0x0000000811117c10 */ /* 0x000fe2000fffe0ff */
[----:B------:R-:W2:Y:S02]  /*3f70*/  LDG.E.CONSTANT R35, desc[UR10][R34.64] ;  /* 0x0000000a22237981 */ /* 0x000ea4000c1e9900 */
[----:B----4-:R-:W-:Y:S02]  /*3f80*/  FFMA R10, R10, R5, R9 ;  /* 0x000000050a0a7223 */ /* 0x010fe40000000009 */
[----:B------:R-:W2:Y:S01]  /*3f90*/  LDL.128 R4, [R21+0x10] ;  /* 0x0000100015047983 */ /* 0x000ea20000100c00 */
[----:B------:R-:W-:-:S03]  /*3fa0*/  IMAD.WIDE.U32 R8, R17, 0x4, R18 ;  /* 0x0000000411087825 */ /* 0x000fc600078e0012 */
[----:B------:R-:W3:Y:S04]  /*3fb0*/  LDG.E.CONSTANT R22, desc[UR10][R22.64] ;  /* 0x0000000a16167981 */ /* 0x000ee8000c1e9900 */
[----:B------:R-:W4:Y:S01]  /*3fc0*/  LDG.E.CONSTANT R9, desc[UR10][R8.64] ;  /* 0x0000000a08097981 */ /* 0x000f22000c1e9900 */
[----:B------:R-:W-:Y:S01]  /*3fd0*/  FFMA R10, R11, R36, R10 ;  /* 0x000000240b0a7223 */ /* 0x000fe2000000000a */
[----:B------:R-:W-:-:S05]  /*3fe0*/  IADD3 R17, PT, PT, R17, UR8, RZ ;  /* 0x0000000811117c10 */ /* 0x000fca000fffe0ff */
[----:B------:R-:W-:-:S06]  /*3ff0*/  IMAD.WIDE.U32 R36, R17, 0x4, R18 ;  /* 0x0000000411247825 */ /* 0x000fcc00078e0012 */
[----:B------:R-:W4:Y:S01]  /*4000*/  LDG.E.CONSTANT R36, desc[UR10][R36.64] ;  /* 0x0000000a24247981 */ /* 0x000f22000c1e9900 */
[----:B--2---:R-:W-:Y:S01]  /*4010*/  FFMA R4, R35, R4, R10 ;  /* 0x0000000423047223 */ /* 0x004fe2000000000a */
[----:B------:R-:W-:-:S03]  /*4020*/  IADD3 R10, PT, PT, R17, UR8, RZ ;  /* 0x00000008110a7c10 */ /* 0x000fc6000fffe0ff */
[----:B---3--:R-:W-:Y:S01]  /*4030*/  FFMA R11, R5, R22, R4 ;  /* 0x00000016050b7223 */ /* 0x008fe20000000004 */
[C---:B------:R-:W-:Y:S01]  /*4040*/  IADD3 R5, PT, PT, R10.reuse, UR8, RZ ;  /* 0x000000080a057c10 */ /* 0x040fe2000fffe0ff */
[----:B------:R-:W-:-:S04]  /*4050*/  IMAD.WIDE.U32 R34, R10, 0x4, R18 ;  /* 0x000000040a227825 */ /* 0x000fc800078e0012 */
[----:B----4-:R-:W-:Y:S01]  /*4060*/  FFMA R6, R6, R9, R11 ;  /* 0x0000000906067223 */ /* 0x010fe2000000000b */
[C---:B------:R-:W-:Y:S01]  /*4070*/  IADD3 R17, PT, PT, R5.reuse, UR8, RZ ;  /* 0x0000000805117c10 */ /* 0x040fe2000fffe0ff */
[--C-:B------:R-:W-:Y:S01]  /*4080*/  IMAD.WIDE.U32 R22, R5, 0x4, R18.reuse ;  /* 0x0000000405167825 */ /* 0x100fe200078e0012 */
[----:B------:R-:W2:Y:S04]  /*4090*/  LDL.128 R8, [R21+0x20] ;  /* 0x0000200015087983 */ /* 0x000ea80000100c00 */
[----:B------:R-:W2:Y:S01]  /*40a0*/  LDG.E.CONSTANT R35, desc[UR10][R34.64] ;  /* 0x0000000a22237981 */ /* 0x000ea2000c1e9900 */
        /* <DEDUP_REMOVED lines=11> */
[----:B------:R-:W-:-:S03]  /*4160*/  IMAD.WIDE.U32 R34, R35, 0x4, R18 ;  /* 0x0000000423227825 */ /* 0x000fc600078e0012 */
[C---:B------:R-:W-:Y:S01]  /*4170*/  IADD3 R23, PT, PT, R17.reuse, UR8, RZ ;  /* 0x0000000811177c10 */ /* 0x040fe2000fffe0ff */
[----:B------:R-:W-:-:S04]  /*4180*/  IMAD.WIDE.U32 R8, R17, 0x4, R18 ;  /* 0x0000000411087825 */ /* 0x000fc800078e0012 */
[----:B----4-:R-:W-:Y:S01]  /*4190*/  FFMA R10, R10, R5, R7 ;  /* 0x000000050a0a7223 */ /* 0x010fe20000000007 */
[----:B------:R-:W2:Y:S01]  /*41a0*/  LDG.E.CONSTANT R35, desc[UR10][R34.64] ;  /* 0x0000000a22237981 */ /* 0x000ea2000c1e9900 */
[C---:B------:R-:W-:Y:S01]  /*41b0*/  IADD3 R17, PT, PT, R23.reuse, UR8, RZ ;  /* 0x0000000817117c10 */ /* 0x040fe2000fffe0ff */
[--C-:B------:R-:W-:Y:S02]  /*41c0*/  IMAD.WIDE.U32 R22, R23, 0x4, R18.reuse ;  /* 0x0000000417167825 */ /* 0x100fe400078e0012 */
[----:B------:R-:W2:Y:S02]  /*41d0*/  LDL.128 R4, [R21+0x30] ;  /* 0x0000300015047983 */ /* 0x000ea40000100c00 */
[----:B------:R-:W-:Y:S02]  /*41e0*/  IMAD.WIDE.U32 R18, R17, 0x4, R18 ;  /* 0x0000000411127825 */ /* 0x000fe400078e0012 */
[----:B------:R-:W3:Y:S04]  /*41f0*/  LDG.E.CONSTANT R8, desc[UR10][R8.64] ;  /* 0x0000000a08087981 */ /* 0x000ee8000c1e9900 */
[----:B------:R-:W4:Y:S04]  /*4200*/  LDG.E.CONSTANT R22, desc[UR10][R22.64] ;  /* 0x0000000a16167981 */ /* 0x000f28000c1e9900 */
[----:B------:R-:W4:Y:S01]  /*4210*/  LDG.E.CONSTANT R18, desc[UR10][R18.64] ;  /* 0x0000000a12127981 */ /* 0x000f22000c1e9900 */
[----:B------:R-:W-:Y:S01]  /*4220*/  IADD3 R20, PT, PT, R20, 0x10, RZ ;  /* 0x0000001014147810 */ /* 0x000fe20007ffe0ff */
[----:B------:R-:W-:-:S03]  /*4230*/  FFMA R10, R11, R36, R10 ;  /* 0x000000240b0a7223 */ /* 0x000fc6000000000a */
[----:B------:R-:W-:Y:S01]  /*4240*/  ISETP.NE.AND P0, PT, R20, UR6, PT ;  /* 0x0000000614007c0c */ /* 0x000fe2000bf05270 */
[----:B--2---:R-:W-:-:S04]  /*4250*/  FFMA R4, R35, R4, R10 ;  /* 0x0000000423047223 */ /* 0x004fc8000000000a */
[----:B---3--:R-:W-:-:S04]  /*4260*/  FFMA R5, R5, R8, R4 ;  /* 0x0000000805057223 */ /* 0x008fc80000000004 */
[----:B----4-:R-:W-:-:S04]  /*4270*/  FFMA R6, R6, R22, R5 ;  /* 0x0000001606067223 */ /* 0x010fc80000000005 */
[----:B------:R-:W-:Y:S01]  /*4280*/  FFMA R17, R7, R18, R6 ;  /* 0x0000001207117223 */ /* 0x000fe20000000006 */
[----:B------:R-:W-:Y:S06]  /*4290*/  @P0 BRA `(.L_x_30) ;  /* 0xfffffff800d80947 */ /* 0x000fec000383ffff */
[----:B------:R-:W-:-:S07]  /*42a0*/  MOV R18, UR6 ;  /* 0x0000000600127c02 */ /* 0x000fce0008000f00 */
.L_x_29:
[----:B------:R-:W-:-:S09]  /*42b0*/  UISETP.NE.AND UP1, UPT, UR20, URZ, UPT ;  /* 0x000000ff1400728c */ /* 0x000fd2000bf25270 */
[----:B------:R-:W-:Y:S05]  /*42c0*/  BRA.U !UP1, `(.L_x_28) ;  /* 0x0000000509747547 */ /* 0x000fea000b800000 */
[----:B------:R-:W-:Y:S02]  /*42d0*/  UIADD3 UR4, UPT, UPT, UR20, -0x1, URZ ;  /* 0xffffffff14047890 */ /* 0x000fe4000fffe0ff */
[----:B------:R-:W-:Y:S02]  /*42e0*/  UISETP.NE.AND UP2, UPT, UR19, URZ, UPT ;  /* 0x000000ff1300728c */ /* 0x000fe4000bf45270 */
[----:B------:R-:W-:-:S09]  /*42f0*/  UISETP.GE.U32.AND UP1, UPT, UR4, 0x7, UPT ;  /* 0x000000070400788c */ /* 0x000fd2000bf26070 */
[----:B------:R-:W-:Y:S05]  /*4300*/  BRA.U !UP1, `(.L_x_31) ;  /* 0x00000001099c7547 */ /* 0x000fea000b800000 */
[----:B------:R-:W0:Y:S01]  /*4310*/  LDCU UR4, c[0x0][0x434] ;  /* 0x00008680ff0477ac */ /* 0x000e220008000800 */
[----:B------:R-:W1:Y:S01]  /*4320*/  LDC.64 R20, c[0x0][0x3b8] ;  /* 0x0000ee00ff147b82 */ /* 0x000e620000000a00 */
[----:B------:R-:W-:Y:S01]  /*4330*/  LEA R19, R18, UR5, 0x2 ;  /* 0x0000000512137c11 */ /* 0x000fe2000f8e10ff */
[----:B0-----:R-:W-:-:S04]  /*4340*/  IMAD R5, R33, UR4, R18 ;  /* 0x0000000421057c24 */ /* 0x001fc8000f8e0212 */
[----:B------:R-:W-:-:S04]  /*4350*/  IMAD R5, R5, UR8, R12 ;  /* 0x0000000805057c24 */ /* 0x000fc8000f8e020c */
[C-C-:B-1----:R-:W-:Y:S01]  /*4360*/  IMAD.WIDE.U32 R22, R5.reuse, 0x4, R20.reuse ;  /* 0x0000000405167825 */ /* 0x142fe200078e0014 */
[----:B------:R-:W-:Y:S02]  /*4370*/  IADD3 R9, PT, PT, R5, UR8, RZ ;  /* 0x0000000805097c10 */ /* 0x000fe4000fffe0ff */
[----:B------:R-:W2:Y:S03]  /*4380*/  LDL.128 R4, [R19] ;  /* 0x0000000013047983 */ /* 0x000ea60000100c00 */
[C---:B------:R-:W-:Y:S01]  /*4390*/  IMAD.WIDE.U32 R10, R9.reuse, 0x4, R20 ;  /* 0x00000004090a7825 */ /* 0x040fe200078e0014 */
[----:B------:R-:W2:Y:S01]  /*43a0*/  LDG.E.CONSTANT R22, desc[UR10][R22.64] ;  /* 0x0000000a16167981 */ /* 0x000ea2000c1e9900 */
[----:B------:R-:W-:-:S04]  /*43b0*/  IADD3 R35, PT, PT, R9, UR8, RZ ;  /* 0x0000000809237c10 */ /* 0x000fc8000fffe0ff */
[----:B------:R-:W3:Y:S01]  /*43c0*/  LDG.E.CONSTANT R11, desc[UR10][R10.64] ;  /* 0x0000000a0a0b7981 */ /* 0x000ee2000c1e9900 */
[----:B------:R-:W-:-:S06]  /*43d0*/  IMAD.WIDE.U32 R8, R35, 0x4, R20 ;  /* 0x0000000423087825 */ /* 0x000fcc00078e0014 */
[----:B------:R-:W4:Y:S01]  /*43e0*/  LDG.E.CONSTANT R9, desc[UR10][R8.64] ;  /* 0x0000000a08097981 */ /* 0x000f22000c1e9900 */
        /* <DEDUP_REMOVED lines=8> */
[C---:B------:R-:W-:Y:S01]  /*4470*/  IMAD.WIDE.U32 R22, R5.reuse, 0x4, R20 ;  /* 0x0000000405167825 */ /* 0x040fe200078e0014 */
[----:B------:R-:W-:-:S03]  /*4480*/  IADD3 R5, PT, PT, R5, UR8, RZ ;  /* 0x0000000805057c10 */ /* 0x000fc6000fffe0ff */
[----:B----4-:R-:W-:Y:S01]  /*4490*/  FFMA R17, R9, R6, R4 ;  /* 0x0000000609117223 */ /* 0x010fe20000000004 */
[----:B------:R-:W2:Y:S01]  /*44a0*/  LDG.E.CONSTANT R35, desc[UR10][R34.64] ;  /* 0x0000000a22237981 */ /* 0x000ea2000c1e9900 */
[----:B------:R-:W-:-:S03]  /*44b0*/  IADD3 R6, PT, PT, R5, UR8, RZ ;  /* 0x0000000805067c10 */ /* 0x000fc6000fffe0ff */
[----:B------:R-:W2:Y:S01]  /*44c0*/  LDL.128 R8, [R19+0x10] ;  /* 0x0000100013087983 */ /* 0x000ea20000100c00 */
[----:B------:R-:W-:-:S03]  /*44d0*/  IMAD.WIDE.U32 R4, R5, 0x4, R20 ;  /* 0x0000000405047825 */ /* 0x000fc600078e0014 */
[----:B------:R-:W3:Y:S01]  /*44e0*/  LDG.E.CONSTANT R22, desc[UR10][R22.64] ;  /* 0x0000000a16167981 */ /* 0x000ee2000c1e9900 */
[----:B------:R-:W-:-:S03]  /*44f0*/  IMAD.WIDE.U32 R20, R6, 0x4, R20 ;  /* 0x0000000406147825 */ /* 0x000fc600078e0014 */
[----:B------:R-:W4:Y:S04]  /*4500*/  LDG.E.CONSTANT R4, desc[UR10][R4.64] ;  /* 0x0000000a04047981 */ /* 0x000f28000c1e9900 */
[----:B------:R-:W4:Y:S01]  /*4510*/  LDG.E.CONSTANT R21, desc[UR10][R20.64] ;  /* 0x0000000a14157981 */ /* 0x000f22000c1e9900 */
[----:B------:R-:W-:Y:S01]  /*4520*/  FFMA R36, R36, R7, R17 ;  /* 0x0000000724247223 */ /* 0x000fe20000000011 */
[----:B------:R-:W-:-:S03]  /*4530*/  IADD3 R18, PT, PT, R18, 0x8, RZ ;  /* 0x0000000812127810 */ /* 0x000fc60007ffe0ff */
[----:B--2---:R-:W-:-:S04]  /*4540*/  FFMA R35, R35, R8, R36 ;  /* 0x0000000823237223 */ /* 0x004fc80000000024 */
[----:B---3--:R-:W-:-:S04]  /*4550*/  FFMA R9, R22, R9, R35 ;  /* 0x0000000916097223 */ /* 0x008fc80000000023 */
[----:B----4-:R-:W-:-:S04]  /*4560*/  FFMA R10, R4, R10, R9 ;  /* 0x0000000a040a7223 */ /* 0x010fc80000000009 */
[----:B------:R-:W-:-:S07]  /*4570*/  FFMA R17, R21, R11, R10 ;  /* 0x0000000b15117223 */ /* 0x000fce000000000a */
.L_x_31:
        /* <DEDUP_REMOVED lines=10> */
[C---:B-1----:R-:W-:Y:S01]  /*4620*/  IMAD.WIDE.U32 R22, R5.reuse, 0x4, R20 ;  /* 0x0000000405167825 */ /* 0x042fe200078e0014 */
[----:B------:R-:W-:-:S04]  /*4630*/  IADD3 R5, PT, PT, R5, UR8, RZ ;  /* 0x0000000805057c10 */ /* 0x000fc8000fffe0ff */
[C---:B------:R-:W-:Y:S01]  /*4640*/  IADD3 R9, PT, PT, R5.reuse, UR8, RZ ;  /* 0x0000000805097c10 */ /* 0x040fe2000fffe0ff */
[--C-:B------:R-:W-:Y:S01]  /*4650*/  IMAD.WIDE.U32 R10, R5, 0x4, R20.reuse ;  /* 0x00000004050a7825 */ /* 0x100fe200078e0014 */
[----:B------:R-:W2:Y:S02]  /*4660*/  LDG.E.CONSTANT R22, desc[UR10][R22.64] ;  /* 0x0000000a16167981 */ /* 0x000ea4000c1e9900 */
[C---:B------:R-:W-:Y:S02]  /*4670*/  IADD3 R19, PT, PT, R9.reuse, UR8, RZ ;  /* 0x0000000809137c10 */ /* 0x040fe4000fffe0ff */
[----:B------:R-:W2:Y:S01]  /*4680*/  LDL.128 R4, [R4] ;  /* 0x0000000004047983 */ /* 0x000ea20000100c00 */
[----:B------:R-:W-:-:S03]  /*4690*/  IMAD.WIDE.U32 R8, R9, 0x4, R20 ;  /* 0x0000000409087825 */ /* 0x000fc600078e0014 */
[----:B------:R-:W3:Y:S01]  /*46a0*/  LDG.E.CONSTANT R11, desc[UR10][R10.64] ;  /* 0x0000000a0a0b7981 */ /* 0x000ee2000c1e9900 */
[----:B------:R-:W-:-:S03]  /*46b0*/  IMAD.WIDE.U32 R20, R19, 0x4, R20 ;  /* 0x0000000413147825 */ /* 0x000fc600078e0014 */
[----:B------:R-:W4:Y:S04]  /*46c0*/  LDG.E.CONSTANT R8, desc[UR10][R8.64] ;  /* 0x0000000a08087981 */ /* 0x000f28000c1e9900 */
[----:B------:R-:W4:Y:S01]  /*46d0*/  LDG.E.CONSTANT R21, desc[UR10][R20.64] ;  /* 0x0000000a14157981 */ /* 0x000f22000c1e9900 */
[----:B------:R-:W-:Y:S01]  /*46e0*/  IADD3 R18, PT, PT, R18, 0x4, RZ ;  /* 0x0000000412127810 */ /* 0x000fe20007ffe0ff */
[----:B--2---:R-:W-:-:S04]  /*46f0*/  FFMA R34, R22, R4, R17 ;  /* 0x0000000416227223 */ /* 0x004fc80000000011 */
[----:B---3--:R-:W-:-:S04]  /*4700*/  FFMA R5, R11, R5, R34 ;  /* 0x000000050b057223 */ /* 0x008fc80000000022 */
[----:B----4-:R-:W-:-:S04]  /*4710*/  FFMA R6, R8, R6, R5 ;  /* 0x0000000608067223 */ /* 0x010fc80000000005 */
[----:B------:R-:W-:-:S07]  /*4720*/  FFMA R17, R21, R7, R6 ;  /* 0x0000000715117223 */ /* 0x000fce0000000006 */
.L_x_32:
[----:B------:R-:W-:Y:S05]  /*4730*/  BRA.U !UP2, `(.L_x_28) ;  /* 0x000000010a587547 */ /* 0x000fea000b800000 */
[----:B------:R-:W0:Y:S01]  /*4740*/  LDCU UR4, c[0x0][0x434] ;  /* 0x00008680ff0477ac */ /* 0x000e220008000800 */
[----:B------:R-:W1:Y:S01]  /*4750*/  LDC.64 R6, c[0x0][0x3b8] ;  /* 0x0000ee00ff067b82 */ /* 0x000e620000000a00 */
[----:B0-----:R-:W-:Y:S01]  /*4760*/  IMAD R5, R33, UR4, R18 ;  /* 0x0000000421057c24 */ /* 0x001fe2000f8e0212 */
[----:B------:R-:W-:-:S03]  /*4770*/  LEA R18, R18, UR5, 0x2 ;  /* 0x0000000512127c11 */ /* 0x000fc6000f8e10ff */
[----:B------:R-:W-:Y:S02]  /*4780*/  IMAD R11, R5, UR8, R12 ;  /* 0x00000008050b7c24 */ /* 0x000fe4000f8e020c */
[----:B------:R-:W2:Y:S02]  /*4790*/  LDL.64 R4, [R18] ;  /* 0x0000000012047983 */ /* 0x000ea40000100a00 */
[----:B-1----:R-:W-:-:S06]  /*47a0*/  IMAD.WIDE.U32 R8, R11, 0x4, R6 ;  /* 0x000000040b087825 */ /* 0x002fcc00078e0006 */
[----:B------:R-:W2:Y:S01]  /*47b0*/  LDG.E.CONSTANT R8, desc[UR10][R8.64] ;  /* 0x0000000a08087981 */ /* 0x000ea2000c1e9900 */
[----:B------:R-:W-:Y:S01]  /*47c0*/  UISETP.NE.AND UP1, UPT, UR18, 0x1, UPT ;  /* 0x000000011200788c */ /* 0x000fe2000bf25270 */
[----:B--2---:R-:W-:-:S08]  /*47d0*/  FFMA R17, R8, R4, R17 ;  /* 0x0000000408117223 */ /* 0x004fd00000000011 */
[----:B------:R-:W-:Y:S05]  /*47e0*/  BRA.U !UP1, `(.L_x_28) ;  /* 0x00000001092c7547 */ /* 0x000fea000b800000 */
[----:B------:R-:W-:Y:S01]  /*47f0*/  MOV R4, UR18 ;  /* 0x0000001200047c02 */ /* 0x000fe20008000f00 */
[----:B------:R-:W2:Y:S01]  /*4800*/  LDL R18, [R18+0x8] ;  /* 0x0000080012127983 */ /* 0x000ea20000100800 */
[----:B------:R-:W-:Y:S02]  /*4810*/  IADD3 R9, PT, PT, R11, UR8, RZ ;  /* 0x000000080b097c10 */ /* 0x000fe4000fffe0ff */
[----:B------:R-:W-:-:S13]  /*4820*/  ISETP.NE.AND P0, PT, R4, 0x2, PT ;  /* 0x000000020400780c */ /* 0x000fda0003f05270 */
[C---:B------:R-:W-:Y:S01]  /*4830*/  @P0 IADD3 R11, PT, PT, R9.reuse, UR8, RZ ;  /* 0x00000008090b0c10 */ /* 0x040fe2000fffe0ff */
[----:B------:R-:W-:-:S04]  /*4840*/  IMAD.WIDE.U32 R8, R9, 0x4, R6 ;  /* 0x0000000409087825 */ /* 0x000fc800078e0006 */
[----:B------:R-:W-:Y:S02]  /*4850*/  @P0 IMAD.WIDE.U32 R6, R11, 0x4, R6 ;  /* 0x000000040b060825 */ /* 0x000fe400078e0006 */
[----:B------:R-:W3:Y:S04]  /*4860*/  LDG.E.CONSTANT R8, desc[UR10][R8.64] ;  /* 0x0000000a08087981 */ /* 0x000ee8000c1e9900 */
[----:B------:R-:W2:Y:S01]  /*4870*/  @P0 LDG.E.CONSTANT R6, desc[UR10][R6.64] ;  /* 0x0000000a06060981 */ /* 0x000ea2000c1e9900 */
[----:B---3--:R-:W-:-:S04]  /*4880*/  FFMA R17, R8, R5, R17 ;  /* 0x0000000508117223 */ /* 0x008fc80000000011 */
[----:B--2---:R-:W-:-:S07]  /*4890*/  @P0 FFMA R17, R6, R18, R17 ;  /* 0x0000001206110223 */ /* 0x004fce0000000011 */
.L_x_28:
[----:B------:R-:W0:Y:S01]  /*48a0*/  LDCU UR4, c[0x0][0x3e8] ;  /* 0x00007d00ff0477ac */ /* 0x000e220008000800 */
[----:B------:R-:W-:-:S04]  /*48b0*/  IADD3 R4, PT, PT, R13, 0x1800000, RZ ;  /* 0x018000000d047810 */ /* 0x000fc80007ffe0ff */
[----:B------:R-:W-:-:S04]  /*48c0*/  LOP3.LUT R4, R4, 0x7f800000, RZ, 0xc0, !PT ;  /* 0x7f80000004047812 */ /* 0x000fc800078ec0ff */
[----:B------:R-:W-:Y:S01]  /*48d0*/  ISETP.GT.U32.AND P0, PT, R4, 0x1ffffff, PT ;  /* 0x01ffffff0400780c */ /* 0x000fe20003f04070 */
[----:B0-----:R-:W-:-:S09]  /*48e0*/  UISETP.NE.AND UP1, UPT, UR4, URZ, UPT ;  /* 0x000000ff0400728c */ /* 0x001fd2000bf25270 */
[----:B------:R-:W-:Y:S05]  /*48f0*/  BRA.U !UP1, `(.L_x_33) ;  /* 0x0000000109107547 */ /* 0x000fea000b800000 */
[----:B------:R-:W0:Y:S02]  /*4900*/  LDC.64 R4, c[0x0][0x3f0] ;  /* 0x0000fc00ff047b82 */ /* 0x000e240000000a00 */
[----:B0-----:R-:W-:-:S06]  /*4910*/  IMAD.WIDE.U32 R4, R33, 0x4, R4 ;  /* 0x0000000421047825 */ /* 0x001fcc00078e0004 */
[----:B------:R-:W2:Y:S02]  /*4920*/  LDG.E.CONSTANT R4, desc[UR10][R4.64] ;  /* 0x0000000a04047981 */ /* 0x000ea4000c1e9900 */
[----:B--2--5:R-:W-:-:S07]  /*4930*/  FFMA R17, R15, R4, R17 ;  /* 0x000000040f117223 */ /* 0x024fce0000000011 */
.L_x_33:
[----:B------:R-:W-:Y:S01]  /*4940*/  BSSY.RECONVERGENT B1, `(.L_x_34) ;  /* 0x000000b000017945 */ /* 0x000fe20003800200 */
[----:B-----5:R-:W-:-:S03]  /*4950*/  FMUL R17, R16, R17 ;  /* 0x0000001110117220 */ /* 0x020fc60000400000 */
[----:B------:R-:W-:Y:S05]  /*4960*/  @P0 BRA `(.L_x_35) ;  /* 0x0000000000100947 */ /* 0x000fea0003800000 */
[----:B------:R-:W-:-:S07]  /*4970*/  MOV R6, 0x4990 ;  /* 0x0000499000067802 */ /* 0x000fce0000000f00 */
[----:B------:R-:W-:Y:S05]  /*4980*/  CALL.REL.NOINC `($__internal_0_$__cuda_sm20_rcp_rn_f32_slowpath) ;  /* 0x0000001c00e47944 */ /* 0x000fea0003c00000 */
[----:B------:R-:W-:Y:S01]  /*4990*/  MOV R6, R5 ;  /* 0x0000000500067202 */ /* 0x000fe20000000f00 */
[----:B------:R-:W-:Y:S06]  /*49a0*/  BRA `(.L_x_36) ;  /* 0x0000000000107947 */ /* 0x000fec0003800000 */
.L_x_35:
[----:B------:R-:W0:Y:S02]  /*49b0*/  MUFU.RCP R6, R13 ;  /* 0x0000000d00067308 */ /* 0x000e240000001000 */
[----:B0-----:R-:W-:-:S04]  /*49c0*/  FFMA R4, R13, R6, -1 ;  /* 0xbf8000000d047423 */ /* 0x001fc80000000006 */
[----:B------:R-:W-:-:S04]  /*49d0*/  FADD.FTZ R5, -R4, -RZ ;  /* 0x800000ff04057221 */ /* 0x000fc80000010100 */
[----:B------:R-:W-:-:S07]  /*49e0*/  FFMA R6, R6, R5, R6 ;  /* 0x0000000506067223 */ /* 0x000fce0000000006 */
.L_x_36:
[----:B------:R-:W-:Y:S05]  /*49f0*/  BSYNC.RECONVERGENT B1 ;  /* 0x0000000000017941 */ /* 0x000fea0003800200 */
.L_x_34:
[----:B------:R-:W0:Y:S02]  /*4a00*/  LDC.64 R4, c[0x0][0x418] ;  /* 0x00010600ff047b82 */ /* 0x000e240000000a00 */
[----:B0-----:R-:W-:-:S05]  /*4a10*/  IMAD.WIDE.U32 R4, R32, 0x4, R4 ;  /* 0x0000000420047825 */ /* 0x001fca00078e0004 */
[----:B------:R-:W2:Y:S01]  /*4a20*/  LDG.E R8, desc[UR10][R4.64] ;  /* 0x0000000a04087981 */ /* 0x000ea2000c1e1900 */
[----:B------:R-:W-:Y:S01]  /*4a30*/  FADD R7, -R6, 1 ;  /* 0x3f80000006077421 */ /* 0x000fe20000000100 */
[----:B------:R-:W0:Y:S01]  /*4a40*/  MUFU.RCP R9, R13 ;  /* 0x0000000d00097308 */ /* 0x000e220000001000 */
[----:B------:R-:W-:Y:S02]  /*4a50*/  BSSY.RECONVERGENT B1, `(.L_x_37) ;  /* 0x000000f000017945 */ /* 0x000fe40003800200 */
[----:B------:R-:W-:-:S04]  /*4a60*/  FFMA R7, R14, R7, 1 ;  /* 0x3f8000000e077423 */ /* 0x000fc80000000007 */
[----:B------:R-:W-:Y:S01]  /*4a70*/  FMUL R6, R7, R6 ;  /* 0x0000000607067220 */ /* 0x000fe20000400000 */
[----:B------:R-:W1:Y:S03]  /*4a80*/  FCHK P0, R14, R13 ;  /* 0x0000000d0e007302 */ /* 0x000e660000000000 */
[----:B--2---:R-:W-:Y:S01]  /*4a90*/  FFMA R17, R17, R6, R8 ;  /* 0x0000000611117223 */ /* 0x004fe20000000008 */
[----:B0-----:R-:W-:-:S04]  /*4aa0*/  FFMA R6, -R13, R9, 1 ;  /* 0x3f8000000d067423 */ /* 0x001fc80000000109 */
[----:B------:R0:W-:Y:S01]  /*4ab0*/  STG.E desc[UR10][R4.64], R17 ;  /* 0x0000001104007986 */ /* 0x0001e2000c10190a */
[----:B------:R-:W-:-:S04]  /*4ac0*/  FFMA R7, R9, R6, R9 ;  /* 0x0000000609077223 */ /* 0x000fc80000000009 */
[----:B------:R-:W-:-:S04]  /*4ad0*/  FFMA R6, R14, R7, RZ ;  /* 0x000000070e067223 */ /* 0x000fc800000000ff */
[----:B------:R-:W-:-:S04]  /*4ae0*/  FFMA R8, -R13, R6, R14 ;  /* 0x000000060d087223 */ /* 0x000fc8000000010e */
[----:B------:R-:W-:Y:S01]  /*4af0*/  FFMA R7, R7, R8, R6 ;  /* 0x0000000807077223 */ /* 0x000fe20000000006 */
[----:B01----:R-:W-:Y:S06]  /*4b00*/  @!P0 BRA `(.L_x_38) ;  /* 0x00000000000c8947 */ /* 0x003fec0003800000 */
[----:B------:R-:W-:-:S07]  /*4b10*/  MOV R6, 0x4b30 ;  /* 0x00004b3000067802 */ /* 0x000fce0000000f00 */
[----:B------:R-:W-:Y:S05]  /*4b20*/  CALL.REL.NOINC `($__internal_1_$__cuda_sm3x_div_rn_noftz_f32_slowpath) ;  /* 0x0000002000507944 */ /* 0x000fea0003c00000 */
[----:B------:R-:W-:-:S07]  /*4b30*/  MOV R7, R4 ;  /* 0x0000000400077202 */ /* 0x000fce0000000f00 */
.L_x_38:
[----:B------:R-:W-:Y:S05]  /*4b40*/  BSYNC.RECONVERGENT B1 ;  /* 0x0000000000017941 */ /* 0x000fea0003800200 */
.L_x_37:
[----:B------:R-:W-:-:S07]  /*4b50*/  FMUL R16, R16, R7 ;  /* 0x0000000710107220 */ /* 0x000fce0000400000 */
.L_x_27:
[----:B------:R-:W0:Y:S01]  /*4b60*/  LDCU UR4, c[0x0][0x3e8] ;  /* 0x00007d00ff0477ac */ /* 0x000e220008000800 */
[----:B------:R-:W-:Y:S01]  /*4b70*/  HFMA2 R5, -RZ, RZ, 0, 0 ;  /* 0x00000000ff057431 */ /* 0x000fe200000001ff */
[----:B0-----:R-:W-:-:S09]  /*4b80*/  UISETP.NE.AND UP1, UPT, UR4, URZ, UPT ;  /* 0x000000ff0400728c */ /* 0x001fd2000bf25270 */
[----:B------:R-:W-:Y:S05]  /*4b90*/  BRA.U !UP1, `(.L_x_39) ;  /* 0x0000000109107547 */ /* 0x000fea000b800000 */
[----:B------:R-:W4:Y:S02]  /*4ba0*/  LDC.64 R4, c[0x0][0x3f0] ;  /* 0x0000fc00ff047b82 */ /* 0x000f240000000a00 */
[----:B----4-:R-:W-:-:S05]  /*4bb0*/  IMAD.WIDE.U32 R6, R33, 0x4, R4 ;  /* 0x0000000421067825 */ /* 0x010fca00078e0004 */
[----:B------:R-:W2:Y:S02]  /*4bc0*/  LDG.E.CONSTANT R5, desc[UR10][R6.64] ;  /* 0x0000000a06057981 */ /* 0x000ea4000c1e9900 */
[----:B--2--5:R-:W-:-:S07]  /*4bd0*/  FFMA R5, R5, R16, RZ ;  /* 0x0000001005057223 */ /* 0x024fce00000000ff */
.L_x_39:
[----:B------:R-:W-:Y:S01]  /*4be0*/  MOV R4, RZ ;  /* 0x000000ff00047202 */ /* 0x000fe20000000f00 */
[----:B------:R-:W-:Y:S06]  /*4bf0*/  @!P2 BRA `(.L_x_40) ;  /* 0x000000140038a947 */ /* 0x000fec0003800000 */
[----:B------:R-:W0:Y:S01]  /*4c00*/  LDCU UR4, c[0x0][0x430] ;  /* 0x00008600ff0477ac */ /* 0x000e220008000800 */
[----:B----4-:R-:W-:Y:S02]  /*4c10*/  IADD3 R6, PT, PT, R28, R27, RZ ;  /* 0x0000001b1c067210 */ /* 0x010fe40007ffe0ff */
[----:B------:R-:W-:Y:S01]  /*4c20*/  IADD3 R13, PT, PT, R30, R25, RZ ;  /* 0x000000191e0d7210 */ /* 0x000fe20007ffe0ff */
[----:B------:R-:W1:Y:S01]  /*4c30*/  LDCU UR9, c[0x0][0x434] ;  /* 0x00008680ff0977ac */ /* 0x000e620008000800 */
[----:B------:R-:W-:Y:S01]  /*4c40*/  IADD3 R12, PT, PT, R6, -0x1, RZ ;  /* 0xffffffff060c7810 */ /* 0x000fe20007ffe0ff */
[----:B------:R-:W2:Y:S01]  /*4c50*/  LDCU UR8, c[0x0][0x42c] ;  /* 0x00008580ff0877ac */ /* 0x000ea20008000800 */
[----:B0-----:R-:W-:Y:S01]  /*4c60*/  MOV R4, UR4 ;  /* 0x0000000400047c02 */ /* 0x001fe20008000f00 */
[----:B-1----:R-:W-:-:S04]  /*4c70*/  UIADD3 UR4, UPT, UPT, UR9, -0x1, URZ ;  /* 0xffffffff09047890 */ /* 0x002fc8000fffe0ff */
[----:B------:R-:W-:Y:S01]  /*4c80*/  IMAD R13, R13, R4, UR21 ;  /* 0x000000150d0d7e24 */ /* 0x000fe2000f8e0204 */
[----:B------:R-:W-:Y:S01]  /*4c90*/  MOV R4, RZ ;  /* 0x000000ff00047202 */ /* 0x000fe20000000f00 */
[----:B------:R-:W-:Y:S01]  /*4ca0*/  UISETP.GE.U32.AND UP1, UPT, UR4, 0x3, UPT ;  /* 0x000000030400788c */ /* 0x000fe2000bf26070 */
[----:B--2---:R-:W-:-:S04]  /*4cb0*/  IMAD R0, R0, UR8, RZ ;  /* 0x0000000800007c24 */ /* 0x004fc8000f8e02ff */
[----:B------:R-:W-:Y:S02]  /*4cc0*/  IMAD R7, R0, UR9, RZ ;  /* 0x0000000900077c24 */ /* 0x000fe4000f8e02ff */
[----:B------:R-:W-:Y:S02]  /*4cd0*/  HFMA2 R0, -RZ, RZ, 0, 0 ;  /* 0x00000000ff007431 */ /* 0x000fe400000001ff */
[-C--:B------:R-:W-:Y:S02]  /*4ce0*/  IMAD R6, R6, R7.reuse, RZ ;  /* 0x0000000706067224 */ /* 0x080fe400078e02ff */
[----:B------:R-:W-:Y:S01]  /*4cf0*/  IMAD R12, R12, R7, RZ ;  /* 0x000000070c0c7224 */ /* 0x000fe200078e02ff */
[----:B------:R-:W-:Y:S06]  /*4d00*/  BRA.U !UP1, `(.L_x_41) ;  /* 0x0000000909b47547 */ /* 0x000fec000b800000 */
[----:B------:R-:W-:Y:S02]  /*4d10*/  MOV R4, RZ ;  /* 0x000000ff00047202 */ /* 0x000fe40000000f00 */
[----:B------:R-:W-:-:S07]  /*4d20*/  MOV R0, RZ ;  /* 0x000000ff00007202 */ /* 0x000fce0000000f00 */
.L_x_42:
[----:B------:R-:W-:Y:S05]  /*4d30*/  YIELD ;  /* 0x0000000000007946 */ /* 0x000fea0003800000 */
[----:B------:R-:W0:Y:S01]  /*4d40*/  LDCU UR4, c[0x0][0x434] ;  /* 0x00008680ff0477ac */ /* 0x000e220008000800 */
[----:B------:R-:W1:Y:S01]  /*4d50*/  LDC.64 R8, c[0x0][0x3b8] ;  /* 0x0000ee00ff087b82 */ /* 0x000e620000000a00 */
[----:B------:R-:W2:Y:S01]  /*4d60*/  LDCU UR8, c[0x0][0x42c] ;  /* 0x00008580ff0877ac */ /* 0x000ea20008000800 */
[----:B------:R-:W-:-:S06]  /*4d70*/  LEA R7, R0, UR12, 0x2 ;  /* 0x0000000c00077c11 */ /* 0x000fcc000f8e10ff */
[----:B------:R-:W3:Y:S01]  /*4d80*/  LDC.64 R18, c[0x0][0x410] ;  /* 0x00010400ff127b82 */ /* 0x000ee20000000a00 */
[----:B------:R-:W4:Y:S04]  /*4d90*/  LDL R14, [R7+0x320] ;  /* 0x00032000070e7983 */ /* 0x000f280000100800 */
[----:B------:R-:W4:Y:S01]  /*4da0*/  LDL R32, [R7+0x20] ;  /* 0x0000200007207983 */ /* 0x000f220000100800 */
[----:B0-----:R-:W-:-:S03]  /*4db0*/  IMAD R10, R33, UR4, R0 ;  /* 0x00000004210a7c24 */ /* 0x001fc6000f8e0200 */
[----:B------:R-:W3:Y:S01]  /*4dc0*/  LDL R22, [R7+0x120] ;  /* 0x0001200007167983 */ /* 0x000ee20000100800 */
[----:B--2---:R-:W-:-:S03]  /*4dd0*/  IMAD R37, R10, UR8, R31 ;  /* 0x000000080a257c24 */ /* 0x004fc6000f8e021f */
[----:B------:R-:W3:Y:S02]  /*4de0*/  LDL R23, [R7+0x220] ;  /* 0x0002200007177983 */ /* 0x000ee40000100800 */
[----:B------:R-:W-:-:S05]  /*4df0*/  IADD3 R35, PT, PT, R6, R37, RZ ;  /* 0x0000002506237210 */ /* 0x000fca0007ffe0ff */
[----:B-1----:R-:W-:-:S06]  /*4e00*/  IMAD.WIDE.U32 R20, R35, 0x4, R8 ;  /* 0x0000000423147825 */ /* 0x002fcc00078e0008 */
[----:B------:R3:W2:Y:S01]  /*4e10*/  LDG.E.CONSTANT R21, desc[UR10][R20.64] ;  /* 0x0000000a14157981 */ /* 0x0006a2000c1e9900 */
[----:B------:R-:W-:Y:S01]  /*4e20*/  IADD3 R35, PT, PT, R35, UR8, RZ ;  /* 0x0000000823237c10 */ /* 0x000fe2000fffe0ff */
[----:B----45:R-:W-:-:S04]  /*4e30*/  FFMA R14, R14, R16, R32 ;  /* 0x000000100e0e7223 */ /* 0x030fc80000000020 */
[----:B------:R-:W-:Y:S01]  /*4e40*/  FMUL R32, R3, R14 ;  /* 0x0000000e03207220 */ /* 0x000fe20000400000 */
[----:B---3--:R-:W-:-:S04]  /*4e50*/  FFMA R20, R22, R23, R5 ;  /* 0x0000001716147223 */ /* 0x008fc80000000005 */
[----:B------:R-:W-:Y:S01]  /*4e60*/  FFMA R5, R23, R32, R20 ;  /* 0x0000002017057223 */ /* 0x000fe20000000014 */
[----:B--2---:R-:W-:Y:S01]  /*4e70*/  FMUL R25, R21, R16 ;  /* 0x0000001015197220 */ /* 0x004fe20000400000 */
[----:B------:R-:W-:-:S06]  /*4e80*/  IMAD.WIDE.U32 R20, R35, 0x4, R8 ;  /* 0x0000000423147825 */ /* 0x000fcc00078e0008 */
[----:B------:R-:W2:Y:S01]  /*4e90*/  LDG.E.CONSTANT R21, desc[UR10][R20.64] ;  /* 0x0000000a14157981 */ /* 0x000ea2000c1e9900 */
[----:B------:R-:W-:Y:S02]  /*4ea0*/  IMAD R17, R13, UR4, R0 ;  /* 0x000000040d117c24 */ /* 0x000fe4000f8e0200 */
[C---:B------:R-:W-:Y:S01]  /*4eb0*/  FMUL R34, R15.reuse, R22 ;  /* 0x000000160f227220 */ /* 0x040fe20000400000 */
[----:B------:R-:W-:Y:S01]  /*4ec0*/  FMUL R36, R15, R32 ;  /* 0x000000200f247220 */ /* 0x000fe20000400000 */
[----:B------:R-:W0:Y:S01]  /*4ed0*/  LDCU UR4, c[0x0][0x438] ;  /* 0x00008700ff0477ac */ /* 0x000e220008000800 */
[----:B------:R-:W-:-:S05]  /*4ee0*/  IMAD.WIDE.U32 R10, R17, 0x4, R18 ;  /* 0x00000004110a7825 */ /* 0x000fca00078e0012 */
[----:B------:R1:W-:Y:S02]  /*4ef0*/  REDG.E.ADD.F32.FTZ.RN.STRONG.GPU desc[UR10][R10.64], R25 ;  /* 0x000000190a0079a6 */ /* 0x0003e4000c12f30a */
[----:B-1----:R-:W1:Y:S01]  /*4f00*/  LDC.64 R10, c[0x0][0x408] ;  /* 0x00010200ff0a7b82 */ /* 0x002e620000000a00 */
[C---:B------:R-:W-:Y:S01]  /*4f10*/  IADD3 R25, PT, PT, R17.reuse, 0x1, RZ ;  /* 0x0000000111197810 */ /* 0x040fe20007ffe0ff */
[----:B-1----:R-:W-:-:S05]  /*4f20*/  IMAD.WIDE.U32 R22, R17, 0x4, R10 ;  /* 0x0000000411167825 */ /* 0x002fca00078e000a */
[----:B------:R1:W-:Y:S04]  /*4f30*/  REDG.E.ADD.F32.FTZ.RN.STRONG.GPU desc[UR10][R22.64], R34 ;  /* 0x00000022160079a6 */ /* 0x0003e8000c12f30a */
[----:B------:R3:W-:Y:S04]  /*4f40*/  REDG.E.ADD.F32.FTZ.RN.STRONG.GPU desc[UR10][R22.64], R36 ;  /* 0x00000024160079a6 */ /* 0x0007e8000c12f30a */
[----:B-1----:R-:W4:Y:S04]  /*4f50*/  LDL R34, [R7+0x224] ;  /* 0x0002240007227983 */ /* 0x002f280000100800 */
[----:B---3--:R-:W3:Y:S04]  /*4f60*/  LDL R36, [R7+0x24] ;  /* 0x0000240007247983 */ /* 0x008ee80000100800 */
[----:B------:R-:W4:Y:S01]  /*4f70*/  LDL R22, [R7+0x124] ;  /* 0x0001240007167983 */ /* 0x000f220000100800 */
[----:B--2---:R-:W-:Y:S01]  /*4f80*/  FMUL R32, R21, R16 ;  /* 0x0000001015207220 */ /* 0x004fe20000400000 */
[----:B------:R-:W-:-:S05]  /*4f90*/  IMAD.WIDE.U32 R20, R25, 0x4, R18 ;  /* 0x0000000419147825 */ /* 0x000fca00078e0012 */
[----:B------:R1:W-:Y:S04]  /*4fa0*/  REDG.E.ADD.F32.FTZ.RN.STRONG.GPU desc[UR10][R20.64], R32 ;  /* 0x00000020140079a6 */ /* 0x0003e8000c12f30a */
[----:B-1----:R-:W3:Y:S01]  /*4fb0*/  LDL R32, [R7+0x324] ;  /* 0x0003240007207983 */ /* 0x002ee20000100800 */
[----:B----4-:R-:W-:Y:S01]  /*4fc0*/  FFMA R5, R22, R34, R5 ;  /* 0x0000002216057223 */ /* 0x010fe20000000005 */
[----:B------:R-:W-:Y:S01]  /*4fd0*/  FMUL R21, R15, R22 ;  /* 0x000000160f157220 */ /* 0x000fe20000400000 */
[----:B------:R-:W-:-:S05]  /*4fe0*/  IMAD.WIDE.U32 R22, R25, 0x4, R10 ;  /* 0x0000000419167825 */ /* 0x000fca00078e000a */
[----:B------:R1:W-:Y:S02]  /*4ff0*/  REDG.E.ADD.F32.FTZ.RN.STRONG.GPU desc[UR10][R22.64], R21 ;  /* 0x00000015160079a6 */ /* 0x0003e4000c12f30a */
[----:B-1----:R-:W1:Y:S01]  /*5000*/  LDC.64 R20, c[0x0][0x3c0] ;  /* 0x0000f000ff147b82 */ /* 0x002e620000000a00 */
[----:B---3--:R-:W-:-:S04]  /*5010*/  FFMA R32, R32, R16, R36 ;  /* 0x0000001020207223 */ /* 0x008fc80000000024 */
[----:B------:R-:W-:-:S04]  /*5020*/  FMUL R36, R3, R32 ;  /* 0x0000002003247220 */ /* 0x000fc80000400000 */
[-C--:B------:R-:W-:Y:S01]  /*5030*/  FFMA R25, R34, R36.reuse, R5 ;  /* 0x0000002422197223 */ /* 0x080fe20000000005 */
[----:B------:R-:W-:Y:S01]  /*5040*/  FMUL R36, R15, R36 ;  /* 0x000000240f247220 */ /* 0x000fe20000400000 */
[----:B------:R-:W-:Y:S01]  /*5050*/  IADD3 R5, PT, PT, R12, R37, RZ ;  /* 0x000000250c057210 */ /* 0x000fe20007ffe0ff */
[----:B------:R-:W2:Y:S04]  /*5060*/  LDL R34, [R7+0x220] ;  /* 0x0002200007227983 */ /* 0x000ea80000100800 */
[----:B------:R3:W-:Y:S02]  /*5070*/  REDG.E.ADD.F32.FTZ.RN.STRONG.GPU desc[UR10][R22.64], R36 ;  /* 0x00000024160079a6 */ /* 0x0007e4000c12f30a */
[----:B---3--:R-:W-:-:S06]  /*5080*/  IMAD.WIDE.U32 R36, R5, 0x4, R8 ;  /* 0x0000000405247825 */ /* 0x008fcc00078e0008 */
[----:B------:R-:W3:Y:S01]  /*5090*/  LDG.E.CONSTANT R37, desc[UR10][R36.64] ;  /* 0x0000000a24257981 */ /* 0x000ee2000c1e9900 */
[----:B------:R-:W-:-:S03]  /*50a0*/  FMUL R22, R2, R14 ;  /* 0x0000000e02167220 */ /* 0x000fc60000400000 */
[----:B------:R-:W-:Y:S04]  /*50b0*/  STL [R7+0x20], R14 ;  /* 0x0000200e07007387 */ /* 0x000fe80000100800 */
[----:B------:R1:W-:Y:S04]  /*50c0*/  STL [R7+0x120], R22 ;  /* 0x0001201607007387 */ /* 0x0003e80000100800 */
[----:B------:R-:W4:Y:S01]  /*50d0*/  LDL R36, [R7+0x224] ;  /* 0x0002240007247983 */ /* 0x000f220000100800 */
[----:B-1----:R-:W-:-:S06]  /*50e0*/  IMAD.WIDE.U32 R22, R5, 0x4, R20 ;  /* 0x0000000405167825 */ /* 0x002fcc00078e0014 */
[----:B------:R-:W4:Y:S01]  /*50f0*/  LDG.E.CONSTANT R23, desc[UR10][R22.64] ;  /* 0x0000000a16177981 */ /* 0x000f22000c1e9900 */
[----:B--2---:R-:W-:-:S04]  /*5100*/  FMUL R34, R15, R34 ;  /* 0x000000220f227220 */ /* 0x004fc80000400000 */
[-C--:B------:R-:W-:Y:S01]  /*5110*/  FMUL R34, R34, R14.reuse ;  /* 0x0000000e22227220 */ /* 0x080fe20000400000 */
[----:B---3--:R-:W-:-:S04]  /*5120*/  FMUL R37, R37, R14 ;  /* 0x0000000e25257220 */ /* 0x008fc80000400000 */
[----:B------:R-:W-:-:S04]  /*5130*/  FMUL R37, R24, R37 ;  /* 0x0000002518257220 */ /* 0x000fc80000400000 */
[----:B------:R-:W-:Y:S01]  /*5140*/  FFMA R4, R37, UR16, R4 ;  /* 0x0000001025047c23 */ /* 0x000fe20008000004 */
[----:B------:R-:W-:-:S03]  /*5150*/  IADD3 R37, PT, PT, R5, UR8, RZ ;  /* 0x0000000805257c10 */ /* 0x000fc6000fffe0ff */
[----:B0-----:R-:W-:Y:S01]  /*5160*/  FFMA R34, R34, UR4, R4 ;  /* 0x0000000422227c23 */ /* 0x001fe20008000004 */
[----:B------:R-:W-:-:S05]  /*5170*/  FMUL R4, R24, R14 ;  /* 0x0000000e18047220 */ /* 0x000fca0000400000 */
[----:B------:R0:W-:Y:S02]  /*5180*/  STL [R7+0x20], R4 ;  /* 0x0000200407007387 */ /* 0x0001e40000100800 */
[----:B0-----:R-:W-:-:S06]  /*5190*/  IMAD.WIDE.U32 R4, R37, 0x4, R8 ;  /* 0x0000000425047825 */ /* 0x001fcc00078e0008 */
[----:B------:R-:W2:Y:S01]  /*51a0*/  LDG.E.CONSTANT R5, desc[UR10][R4.64] ;  /* 0x0000000a04057981 */ /* 0x000ea2000c1e9900 */
[----:B----4-:R-:W-:Y:S01]  /*51b0*/  FMUL R23, R23, R14 ;  /* 0x0000000e17177220 */ /* 0x010fe20000400000 */
[----:B------:R-:W-:-:S03]  /*51c0*/  FMUL R36, R15, R36 ;  /* 0x000000240f247220 */ /* 0x000fc60000400000 */
[----:B------:R-:W-:Y:S01]  /*51d0*/  FFMA R34, R23, UR14, R34 ;  /* 0x0000000e17227c23 */ /* 0x000fe20008000022 */
[----:B------:R-:W-:Y:S01]  /*51e0*/  FMUL R36, R36, R32 ;  /* 0x0000002024247220 */ /* 0x000fe20000400000 */
[----:B------:R-:W-:-:S06]  /*51f0*/  IMAD.WIDE.U32 R22, R37, 0x4, R20 ;  /* 0x0000000425167825 */ /* 0x000fcc00078e0014 */
[----:B------:R-:W3:Y:S01]  /*5200*/  LDG.E.CONSTANT R23, desc[UR10][R22.64] ;  /* 0x0000000a16177981 */ /* 0x000ee2000c1e9900 */
[----:B--2---:R-:W-:-:S04]  /*5210*/  FMUL R5, R5, R32 ;  /* 0x0000002005057220 */ /* 0x004fc80000400000 */
[----:B------:R-:W-:-:S04]  /*5220*/  FMUL R14, R24, R5 ;  /* 0x00000005180e7220 */ /* 0x000fc80000400000 */
[----:B------:R-:W-:-:S04]  /*5230*/  FFMA R14, R14, UR16, R34 ;  /* 0x000000100e0e7c23 */ /* 0x000fc80008000022 */
[----:B------:R-:W-:Y:S01]  /*5240*/  FFMA R14, R36, UR4, R14 ;  /* 0x00000004240e7c23 */ /* 0x000fe2000800000e */
[----:B------:R-:W-:-:S05]  /*5250*/  IADD3 R36, PT, PT, R35, UR8, RZ ;  /* 0x0000000823247c10 */ /* 0x000fca000fffe0ff */
[----:B------:R-:W-:-:S06]  /*5260*/  IMAD.WIDE.U32 R4, R36, 0x4, R8 ;  /* 0x0000000424047825 */ /* 0x000fcc00078e0008 */
[----:B------:R0:W2:Y:S01]  /*5270*/  LDG.E.CONSTANT R4, desc[UR10][R4.64] ;  /* 0x0000000a04047981 */ /* 0x0000a2000c1e9900 */
[----:B---3--:R-:W-:-:S04]  /*5280*/  FMUL R35, R23, R32 ;  /* 0x0000002017237220 */ /* 0x008fc80000400000 */
[----:B------:R-:W-:Y:S01]  /*5290*/  FFMA R14, R35, UR14, R14 ;  /* 0x0000000e230e7c23 */ /* 0x000fe2000800000e */
[----:B------:R-:W-:Y:S01]  /*52a0*/  IADD3 R35, PT, PT, R17, 0x2, RZ ;  /* 0x0000000211237810 */ /* 0x000fe20007ffe0ff */
[----:B0-----:R-:W-:-:S04]  /*52b0*/  FMUL R5, R2, R32 ;  /* 0x0000002002057220 */ /* 0x001fc80000400000 */
[----:B------:R-:W-:Y:S01]  /*52c0*/  IMAD.WIDE.U32 R22, R35, 0x4, R18 ;  /* 0x0000000423167825 */ /* 0x000fe200078e0012 */
[----:B------:R-:W-:Y:S03]  /*52d0*/  STL [R7+0x124], R5 ;  /* 0x0001240507007387 */ /* 0x000fe60000100800 */
[----:B------:R-:W-:Y:S01]  /*52e0*/  FMUL R34, R24, R32 ;  /* 0x0000002018227220 */ /* 0x000fe20000400000 */
[----:B------:R0:W-:Y:S04]  /*52f0*/  STL [R7+0x24], R32 ;  /* 0x0000242007007387 */ /* 0x0001e80000100800 */
[----:B------:R1:W-:Y:S04]  /*5300*/  STL [R7+0x24], R34 ;  /* 0x0000242207007387 */ /* 0x0003e80000100800 */
[----:B0-----:R-:W3:Y:S04]  /*5310*/  LDL R32, [R7+0x328] ;  /* 0x0003280007207983 */ /* 0x001ee80000100800 */
[----:B-1----:R-:W4:Y:S01]  /*5320*/  LDL R34, [R7+0x128] ;  /* 0x0001280007227983 */ /* 0x002f220000100800 */
[----:B--2---:R-:W-:-:S03]  /*5330*/  FMUL R5, R4, R16 ;  /* 0x0000001004057220 */ /* 0x004fc60000400000 */
[----:B------:R-:W4:Y:S04]  /*5340*/  LDL R4, [R7+0x228] ;  /* 0x0002280007047983 */ /* 0x000f280000100800 */
[----:B------:R0:W-:Y:S04]  /*5350*/  REDG.E.ADD.F32.FTZ.RN.STRONG.GPU desc[UR10][R22.64], R5 ;  /* 0x00000005160079a6 */ /* 0x0001e8000c12f30a */
[----:B0-----:R-:W3:Y:S01]  /*5360*/  LDL R23, [R7+0x28] ;  /* 0x0000280007177983 */ /* 0x001ee20000100800 */
[----:B----4-:R-:W-:Y:S01]  /*5370*/  FFMA R25, R34, R4, R25 ;  /* 0x0000000422197223 */ /* 0x010fe20000000019 */
[----:B---3--:R-:W-:-:S04]  /*5380*/  FFMA R32, R32, R16, R23 ;  /* 0x0000001020207223 */ /* 0x008fc80000000017 */
[----:B------:R-:W-:-:S04]  /*5390*/  FMUL R5, R3, R32 ;  /* 0x0000002003057220 */ /* 0x000fc80000400000 */
[-C--:B------:R-:W-:Y:S01]  /*53a0*/  FFMA R22, R4, R5.reuse, R25 ;  /* 0x0000000504167223 */ /* 0x080fe20000000019 */
[C---:B------:R-:W-:Y:S01]  /*53b0*/  FMUL R25, R15.reuse, R5 ;  /* 0x000000050f197220 */ /* 0x040fe20000400000 */
[----:B------:R-:W-:Y:S01]  /*53c0*/  IADD3 R5, PT, PT, R36, UR8, RZ ;  /* 0x0000000824057c10 */ /* 0x000fe2000fffe0ff */
[----:B------:R-:W-:Y:S01]  /*53d0*/  FMUL R23, R15, R34 ;  /* 0x000000220f177220 */ /* 0x000fe20000400000 */
[----:B------:R-:W2:Y:S03]  /*53e0*/  LDL R36, [R7+0x32c] ;  /* 0x00032c0007247983 */ /* 0x000ea60000100800 */
[----:B------:R-:W-:-:S04]  /*53f0*/  IMAD.WIDE.U32 R4, R5, 0x4, R8 ;  /* 0x0000000405047825 */ /* 0x000fc800078e0008 */
[----:B------:R-:W-:Y:S02]  /*5400*/  IMAD.WIDE.U32 R34, R35, 0x4, R10 ;  /* 0x0000000423227825 */ /* 0x000fe400078e000a */
[----:B------:R-:W3:Y:S04]  /*5410*/  LDG.E.CONSTANT R4, desc[UR10][R4.64] ;  /* 0x0000000a04047981 */ /* 0x000ee8000c1e9900 */
[----:B------:R0:W-:Y:S01]  /*5420*/  REDG.E.ADD.F32.FTZ.RN.STRONG.GPU desc[UR10][R34.64], R23 ;  /* 0x00000017220079a6 */ /* 0x0001e2000c12f30a */
[----:B------:R-:W-:-:S03]  /*5430*/  IADD3 R37, PT, PT, R37, UR8, RZ ;  /* 0x0000000825257c10 */ /* 0x000fc6000fffe0ff */
[----:B------:R1:W-:Y:S04]  /*5440*/  REDG.E.ADD.F32.FTZ.RN.STRONG.GPU desc[UR10][R34.64], R25 ;  /* 0x00000019220079a6 */ /* 0x0003e8000c12f30a */
[----:B------:R-:W2:Y:S04]  /*5450*/  LDL R5, [R7+0x2c] ;  /* 0x00002c0007057983 */ /* 0x000ea80000100800 */
[----:B0-----:R-:W4:Y:S01]  /*5460*/  LDL R23, [R7+0x12c] ;  /* 0x00012c0007177983 */ /* 0x001f220000100800 */
[----:B-1----:R-:W-:Y:S01]  /*5470*/  IADD3 R25, PT, PT, R17, 0x3, RZ ;  /* 0x0000000311197810 */ /* 0x002fe20007ffe0ff */
[----:B------:R-:W-:-:S04]  /*5480*/  IMAD.WIDE.U32 R34, R37, 0x4, R8 ;  /* 0x0000000425227825 */ /* 0x000fc800078e0008 */
[C---:B------:R-:W-:Y:S02]  /*5490*/  IMAD.WIDE.U32 R18, R25.reuse, 0x4, R18 ;  /* 0x0000000419127825 */ /* 0x040fe400078e0012 */
[----:B------:R-:W4:Y:S02]  /*54a0*/  LDG.E.CONSTANT R35, desc[UR10][R34.64] ;  /* 0x0000000a22237981 */ /* 0x000f24000c1e9900 */
[----:B------:R-:W-:Y:S02]  /*54b0*/  IMAD.WIDE.U32 R10, R25, 0x4, R10 ;  /* 0x00000004190a7825 */ /* 0x000fe400078e000a */
[----:B------:R-:W4:Y:S02]  /*54c0*/  LDL R34, [R7+0x22c] ;  /* 0x00022c0007227983 */ /* 0x000f240000100800 */
[----:B---3--:R-:W-:-:S05]  /*54d0*/  FMUL R4, R4, R16 ;  /* 0x0000001004047220 */ /* 0x008fca0000400000 */
[----:B------:R0:W-:Y:S01]  /*54e0*/  REDG.E.ADD.F32.FTZ.RN.STRONG.GPU desc[UR10][R18.64], R4 ;  /* 0x00000004120079a6 */ /* 0x0001e2000c12f30a */
[----:B--2---:R-:W-:-:S04]  /*54f0*/  FFMA R17, R36, R16, R5 ;  /* 0x0000001024117223 */ /* 0x004fc80000000005 */
[----:B------:R-:W-:Y:S01]  /*5500*/  FMUL R36, R3, R17 ;  /* 0x0000001103247220 */ /* 0x000fe20000400000 */
[----:B----4-:R-:W-:Y:S01]  /*5510*/  FMUL R25, R15, R23 ;  /* 0x000000170f197220 */ /* 0x010fe20000400000 */
[----:B0-----:R-:W-:Y:S01]  /*5520*/  IADD3 R19, PT, PT, R37, UR8, RZ ;  /* 0x0000000825137c10 */ /* 0x001fe2000fffe0ff */
[----:B------:R-:W2:Y:S01]  /*5530*/  LDL R18, [R7+0x228] ;  /* 0x0002280007127983 */ /* 0x000ea20000100800 */
[----:B------:R-:W-:-:S03]  /*5540*/  FMUL R5, R15, R36 ;  /* 0x000000240f057220 */ /* 0x000fc60000400000 */
[----:B------:R-:W-:Y:S01]  /*5550*/  REDG.E.ADD.F32.FTZ.RN.STRONG.GPU desc[UR10][R10.64], R25 ;  /* 0x000000190a0079a6 */ /* 0x000fe2000c12f30a */
[----:B------:R-:W-:-:S03]  /*5560*/  IMAD.WIDE.U32 R8, R19, 0x4, R8 ;  /* 0x0000000413087825 */ /* 0x000fc600078e0008 */
[----:B------:R0:W-:Y:S04]  /*5570*/  REDG.E.ADD.F32.FTZ.RN.STRONG.GPU desc[UR10][R10.64], R5 ;  /* 0x000000050a0079a6 */ /* 0x0001e8000c12f30a */
[----:B------:R-:W3:Y:S01]  /*5580*/  LDG.E.CONSTANT R8, desc[UR10][R8.64] ;  /* 0x0000000a08087981 */ /* 0x000ee2000c1e9900 */
[----:B0-----:R-:W-:-:S06]  /*5590*/  IMAD.WIDE.U32 R4, R37, 0x4, R20 ;  /* 0x0000000425047825 */ /* 0x001fcc00078e0014 */
[----:B------:R0:W4:Y:S01]  /*55a0*/  LDG.E.CONSTANT R5, desc[UR10][R4.64] ;  /* 0x0000000a04057981 */ /* 0x000122000c1e9900 */
[----:B------:R-:W-:-:S03]  /*55b0*/  IMAD.WIDE.U32 R20, R19, 0x4, R20 ;  /* 0x0000000413147825 */ /* 0x000fc600078e0014 */
[----:B------:R-:W3:Y:S04]  /*55c0*/  LDL R19, [R7+0x22c] ;  /* 0x00022c0007137983 */ /* 0x000ee80000100800 */
[----:B------:R-:W3:Y:S01]  /*55d0*/  LDG.E.CONSTANT R20, desc[UR10][R20.64] ;  /* 0x0000000a14147981 */ /* 0x000ee2000c1e9900 */
[-C--:B------:R-:W-:Y:S01]  /*55e0*/  FMUL R35, R35, R32.reuse ;  /* 0x0000002023237220 */ /* 0x080fe20000400000 */
[----:B------:R-:W-:Y:S01]  /*55f0*/  FMUL R10, R24, R32 ;  /* 0x00000020180a7220 */ /* 0x000fe20000400000 */
[----:B------:R-:W-:Y:S02]  /*5600*/  FMUL R11, R2, R17 ;  /* 0x00000011020b7220 */ /* 0x000fe40000400000 */
[----:B------:R-:W-:Y:S01]  /*5610*/  FMUL R35, R24, R35 ;  /* 0x0000002318237220 */ /* 0x000fe20000400000 */
[----:B------:R4:W-:Y:S01]  /*5620*/  STL [R7+0x28], R32 ;  /* 0x0000282007007387 */ /* 0x0009e20000100800 */
[----:B------:R-:W-:-:S02]  /*5630*/  IADD3 R0, PT, PT, R0, 0x4, RZ ;  /* 0x0000000400007810 */ /* 0x000fc40007ffe0ff */
[----:B------:R-:W-:Y:S01]  /*5640*/  FFMA R14, R35, UR16, R14 ;  /* 0x00000010230e7c23 */ /* 0x000fe2000800000e */
[----:B------:R1:W-:Y:S01]  /*5650*/  STL [R7+0x2c], R17 ;  /* 0x00002c1107007387 */ /* 0x0003e20000100800 */
[----:B0-----:R-:W-:-:S03]  /*5660*/  FMUL R4, R2, R32 ;  /* 0x0000002002047220 */ /* 0x001fc60000400000 */
[----:B------:R-:W-:Y:S04]  /*5670*/  STL [R7+0x28], R10 ;  /* 0x0000280a07007387 */ /* 0x000fe80000100800 */
[----:B------:R-:W-:Y:S01]  /*5680*/  STL [R7+0x12c], R11 ;  /* 0x00012c0b07007387 */ /* 0x000fe20000100800 */
[----:B------:R-:W-:Y:S01]  /*5690*/  ISETP.NE.AND P0, PT, R0, UR17, PT ;  /* 0x0000001100007c0c */ /* 0x000fe2000bf05270 */
[C---:B------:R-:W-:Y:S02]  /*56a0*/  FMUL R34, R15.reuse, R34 ;  /* 0x000000220f227220 */ /* 0x040fe40000400000 */
[----:B------:R0:W-:Y:S01]  /*56b0*/  STL [R7+0x128], R4 ;  /* 0x0001280407007387 */ /* 0x0001e20000100800 */
[----:B--2---:R-:W-:Y:S01]  /*56c0*/  FMUL R9, R15, R18 ;  /* 0x000000120f097220 */ /* 0x004fe20000400000 */
[----:B------:R-:W-:-:S03]  /*56d0*/  FMUL R18, R24, R17 ;  /* 0x0000001118127220 */ /* 0x000fc60000400000 */
[-C--:B------:R-:W-:Y:S02]  /*56e0*/  FMUL R9, R9, R32.reuse ;  /* 0x0000002009097220 */ /* 0x080fe40000400000 */
[----:B------:R2:W-:Y:S02]  /*56f0*/  STL [R7+0x2c], R18 ;  /* 0x00002c1207007387 */ /* 0x0005e40000100800 */
[----:B------:R-:W-:Y:S01]  /*5700*/  FFMA R9, R9, UR4, R14 ;  /* 0x0000000409097c23 */ /* 0x000fe2000800000e */
[----:B----4-:R-:W-:Y:S01]  /*5710*/  FMUL R32, R5, R32 ;  /* 0x0000002005207220 */ /* 0x010fe20000400000 */
[----:B---3--:R-:W-:-:S03]  /*5720*/  FMUL R5, R8, R17 ;  /* 0x0000001108057220 */ /* 0x008fc60000400000 */
[----:B------:R-:W-:Y:S01]  /*5730*/  FFMA R9, R32, UR14, R9 ;  /* 0x0000000e20097c23 */ /* 0x000fe20008000009 */
[----:B------:R-:W-:Y:S01]  /*5740*/  FMUL R8, R24, R5 ;  /* 0x0000000518087220 */ /* 0x000fe20000400000 */
[----:B------:R-:W-:-:S03]  /*5750*/  FMUL R5, R34, R17 ;  /* 0x0000001122057220 */ /* 0x000fc60000400000 */
[----:B------:R-:W-:Y:S01]  /*5760*/  FFMA R8, R8, UR16, R9 ;  /* 0x0000001008087c23 */ /* 0x000fe20008000009 */
[----:B------:R-:W-:Y:S01]  /*5770*/  FFMA R22, R23, R19, R22 ;  /* 0x0000001317167223 */ /* 0x000fe20000000016 */
[----:B-1----:R-:W-:Y:S02]  /*5780*/  FMUL R17, R20, R17 ;  /* 0x0000001114117220 */ /* 0x002fe40000400000 */
[----:B------:R-:W-:Y:S01]  /*5790*/  FFMA R8, R5, UR4, R8 ;  /* 0x0000000405087c23 */ /* 0x000fe20008000008 */
[----:B------:R-:W-:-:S03]  /*57a0*/  FFMA R5, R19, R36, R22 ;  /* 0x0000002413057223 */ /* 0x000fc60000000016 */
[----:B0-----:R-:W-:Y:S01]  /*57b0*/  FFMA R4, R17, UR14, R8 ;  /* 0x0000000e11047c23 */ /* 0x001fe20008000008 */
[----:B--2---:R-:W-:Y:S06]  /*57c0*/  @P0 BRA `(.L_x_42) ;  /* 0xfffffff400580947 */ /* 0x004fec000383ffff */
[----:B------:R-:W-:-:S07]  /*57d0*/  MOV R0, UR17 ;  /* 0x0000001100007c02 */ /* 0x000fce0008000f00 */
.L_x_41:
[----:B------:R-:W-:-:S09]  /*57e0*/  UISETP.NE.AND UP1, UPT, UR18, URZ, UPT ;  /* 0x000000ff1200728c */ /* 0x000fd2000bf25270 */
[----:B------:R-:W-:Y:S05]  /*57f0*/  BRA.U !UP1, `(.L_x_40) ;  /* 0x0000000909387547 */ /* 0x000fea000b800000 */
[----:B------:R-:W0:Y:S01]  /*5800*/  LDCU UR9, c[0x0][0x434] ;  /* 0x00008680ff0977ac */ /* 0x000e220008000800 */
[----:B------:R-:W-:Y:S02]  /*5810*/  UISETP.NE.AND UP2, UPT, UR18, 0x1, UPT ;  /* 0x000000011200788c */ /* 0x000fe4000bf45270 */
[----:B0-----:R-:W-:-:S07]  /*5820*/  ULOP3.LUT UP1, URZ, UR9, 0x1, URZ, 0xc0, !UPT ;  /* 0x0000000109ff7892 */ /* 0x001fce000f82c0ff */
[----:B------:R-:W-:Y:S05]  /*5830*/  BRA.U !UP2, `(.L_x_43) ;  /* 0x000000050a647547 */ /* 0x000fea000b800000 */
        /* <DEDUP_REMOVED lines=8> */
[----:B------:R-:W4:Y:S01]  /*58c0*/  LDL R32, [R14+0x120] ;  /* 0x000120000e207983 */ /* 0x000f220000100800 */
[----:B--2---:R-:W-:Y:S02]  /*58d0*/  IMAD R17, R8, UR8, R31 ;  /* 0x0000000808117c24 */ /* 0x004fe4000f8e021f */
[----:B------:R-:W0:Y:S03]  /*58e0*/  LDC.64 R8, c[0x0][0x408] ;  /* 0x00010200ff087b82 */ /* 0x000e260000000a00 */
[----:B------:R-:W-:-:S05]  /*58f0*/  IADD3 R25, PT, PT, R6, R17, RZ ;  /* 0x0000001106197210 */ /* 0x000fca0007ffe0ff */
[----:B-1----:R-:W-:-:S06]  /*5900*/  IMAD.WIDE.U32 R34, R25, 0x4, R10 ;  /* 0x0000000419227825 */ /* 0x002fcc00078e000a */
[----:B------:R-:W2:Y:S01]  /*5910*/  LDG.E.CONSTANT R35, desc[UR10][R34.64] ;  /* 0x0000000a22237981 */ /* 0x000ea2000c1e9900 */
[----:B------:R-:W-:Y:S01]  /*5920*/  IMAD R23, R13, UR4, R0 ;  /* 0x000000040d177c24 */ /* 0x000fe2000f8e0200 */
[----:B------:R-:W-:Y:S01]  /*5930*/  IADD3 R17, PT, PT, R12, R17, RZ ;  /* 0x000000110c117210 */ /* 0x000fe20007ffe0ff */
[----:B------:R-:W1:Y:S02]  /*5940*/  LDCU UR4, c[0x0][0x438] ;  /* 0x00008700ff0477ac */ /* 0x000e640008000800 */
[----:B---3--:R-:W-:-:S04]  /*5950*/  IMAD.WIDE.U32 R18, R23, 0x4, R20 ;  /* 0x0000000417127825 */ /* 0x008fc800078e0014 */
[----:B--2--5:R-:W-:Y:S01]  /*5960*/  FMUL R7, R35, R16 ;  /* 0x0000001023077220 */ /* 0x024fe20000400000 */
[----:B0-----:R-:W-:-:S04]  /*5970*/  IMAD.WIDE.U32 R34, R23, 0x4, R8 ;  /* 0x0000000417227825 */ /* 0x001fc800078e0008 */
[----:B------:R4:W-:Y:S02]  /*5980*/  REDG.E.ADD.F32.FTZ.RN.STRONG.GPU desc[UR10][R18.64], R7 ;  /* 0x00000007120079a6 */ /* 0x0009e4000c12f30a */
[----:B----4-:R-:W-:Y:S01]  /*5990*/  FFMA R7, R37, R16, R22 ;  /* 0x0000001025077223 */ /* 0x010fe20000000016 */
[----:B------:R-:W-:-:S05]  /*59a0*/  FMUL R22, R15, R32 ;  /* 0x000000200f167220 */ /* 0x000fca0000400000 */
[----:B------:R0:W-:Y:S01]  /*59b0*/  REDG.E.ADD.F32.FTZ.RN.STRONG.GPU desc[UR10][R34.64], R22 ;  /* 0x00000016220079a6 */ /* 0x0001e2000c12f30a */
[----:B------:R-:W-:Y:S01]  /*59c0*/  IADD3 R37, PT, PT, R25, UR8, RZ ;  /* 0x0000000819257c10 */ /* 0x000fe2000fffe0ff */
[----:B0-----:R-:W-:-:S04]  /*59d0*/  FMUL R22, R3, R7 ;  /* 0x0000000703167220 */ /* 0x001fc80000400000 */
[----:B------:R-:W-:-:S05]  /*59e0*/  FMUL R36, R15, R22 ;  /* 0x000000160f247220 */ /* 0x000fca0000400000 */
[----:B------:R0:W-:Y:S02]  /*59f0*/  REDG.E.ADD.F32.FTZ.RN.STRONG.GPU desc[UR10][R34.64], R36 ;  /* 0x00000024220079a6 */ /* 0x0001e4000c12f30a */
[----:B0-----:R-:W-:-:S06]  /*5a00*/  IMAD.WIDE.U32 R36, R37, 0x4, R10 ;  /* 0x0000000425247825 */ /* 0x001fcc00078e000a */
[----:B------:R-:W2:Y:S01]  /*5a10*/  LDG.E.CONSTANT R37, desc[UR10][R36.64] ;  /* 0x0000000a24257981 */ /* 0x000ea2000c1e9900 */
[----:B------:R-:W-:Y:S01]  /*5a20*/  IMAD.WIDE.U32 R18, R17, 0x4, R10 ;  /* 0x0000000411127825 */ /* 0x000fe200078e000a */
[----:B------:R-:W-:-:S05]  /*5a30*/  IADD3 R23, PT, PT, R23, 0x1, RZ ;  /* 0x0000000117177810 */ /* 0x000fca0007ffe0ff */
[----:B------:R-:W3:Y:S01]  /*5a40*/  LDG.E.CONSTANT R18, desc[UR10][R18.64] ;  /* 0x0000000a12127981 */ /* 0x000ee2000c1e9900 */
[----:B------:R-:W-:-:S03]  /*5a50*/  IMAD.WIDE.U32 R34, R23, 0x4, R20 ;  /* 0x0000000417227825 */ /* 0x000fc600078e0014 */
[----:B------:R-:W4:Y:S04]  /*5a60*/  LDL R20, [R14+0x124] ;  /* 0x000124000e147983 */ /* 0x000f280000100800 */
[----:B------:R-:W4:Y:S01]  /*5a70*/  LDL R19, [R14+0x24] ;  /* 0x000024000e137983 */ /* 0x000f220000100800 */
[----:B--2---:R-:W-:-:S05]  /*5a80*/  FMUL R21, R37, R16 ;  /* 0x0000001025157220 */ /* 0x004fca0000400000 */
[----:B------:R0:W-:Y:S04]  /*5a90*/  REDG.E.ADD.F32.FTZ.RN.STRONG.GPU desc[UR10][R34.64], R21 ;  /* 0x00000015220079a6 */ /* 0x0001e8000c12f30a */
[----:B0-----:R-:W2:Y:S01]  /*5aa0*/  LDL R34, [R14+0x324] ;  /* 0x000324000e227983 */ /* 0x001ea20000100800 */
[----:B------:R-:W-:Y:S01]  /*5ab0*/  IADD3 R21, PT, PT, R17, UR8, RZ ;  /* 0x0000000811157c10 */ /* 0x000fe2000fffe0ff */
[----:B---3--:R-:W-:Y:S01]  /*5ac0*/  FMUL R25, R18, R7 ;  /* 0x0000000712197220 */ /* 0x008fe20000400000 */
[----:B------:R-:W-:Y:S01]  /*5ad0*/  IMAD.WIDE.U32 R8, R23, 0x4, R8 ;  /* 0x0000000417087825 */ /* 0x000fe200078e0008 */
[----:B------:R-:W3:Y:S03]  /*5ae0*/  LDL R35, [R14+0x224] ;  /* 0x000224000e237983 */ /* 0x000ee60000100800 */
[----:B------:R-:W-:-:S04]  /*5af0*/  IMAD.WIDE.U32 R36, R21, 0x4, R10 ;  /* 0x0000000415247825 */ /* 0x000fc800078e000a */
[----:B------:R-:W-:Y:S01]  /*5b00*/  FMUL R25, R24, R25 ;  /* 0x0000001918197220 */ /* 0x000fe20000400000 */
[----:B------:R-:W0:Y:S01]  /*5b10*/  LDC.64 R10, c[0x0][0x3c0] ;  /* 0x0000f000ff0a7b82 */ /* 0x000e220000000a00 */
[----:B------:R-:W3:Y:S02]  /*5b20*/  LDL R23, [R14+0x220] ;  /* 0x000220000e177983 */ /* 0x000ee40000100800 */
[----:B------:R-:W-:Y:S02]  /*5b30*/  FFMA R4, R25, UR16, R4 ;  /* 0x0000001019047c23 */ /* 0x000fe40008000004 */
[----:B------:R4:W3:Y:S02]  /*5b40*/  LDG.E.CONSTANT R36, desc[UR10][R36.64] ;  /* 0x0000000a24247981 */ /* 0x0008e4000c1e9900 */
[----:B----4-:R-:W-:-:S05]  /*5b50*/  FMUL R37, R15, R20 ;  /* 0x000000140f257220 */ /* 0x010fca0000400000 */
[----:B------:R-:W-:Y:S01]  /*5b60*/  REDG.E.ADD.F32.FTZ.RN.STRONG.GPU desc[UR10][R8.64], R37 ;  /* 0x00000025080079a6 */ /* 0x000fe2000c12f30a */
[----:B--2---:R-:W-:Y:S01]  /*5b70*/  FFMA R25, R34, R16, R19 ;  /* 0x0000001022197223 */ /* 0x004fe20000000013 */
[----:B0-----:R-:W-:-:S06]  /*5b80*/  IMAD.WIDE.U32 R18, R17, 0x4, R10 ;  /* 0x0000000411127825 */ /* 0x001fcc00078e000a */
[----:B------:R0:W2:Y:S01]  /*5b90*/  LDG.E.CONSTANT R18, desc[UR10][R18.64] ;  /* 0x0000000a12127981 */ /* 0x0000a2000c1e9900 */
[----:B------:R-:W-:-:S04]  /*5ba0*/  FMUL R34, R3, R25 ;  /* 0x0000001903227220 */ /* 0x000fc80000400000 */
[----:B------:R-:W-:Y:S01]  /*5bb0*/  FMUL R17, R15, R34 ;  /* 0x000000220f117220 */ /* 0x000fe20000400000 */
[----:B------:R-:W-:Y:S02]  /*5bc0*/  IMAD.WIDE.U32 R10, R21, 0x4, R10 ;  /* 0x00000004150a7825 */ /* 0x000fe400078e000a */
[----:B------:R-:W4:Y:S04]  /*5bd0*/  LDL R21, [R14+0x220] ;  /* 0x000220000e157983 */ /* 0x000f280000100800 */
[----:B------:R1:W-:Y:S04]  /*5be0*/  REDG.E.ADD.F32.FTZ.RN.STRONG.GPU desc[UR10][R8.64], R17 ;  /* 0x00000011080079a6 */ /* 0x0003e8000c12f30a */
[----:B------:R2:W4:Y:S04]  /*5bf0*/  LDG.E.CONSTANT R10, desc[UR10][R10.64] ;  /* 0x0000000a0a0a7981 */ /* 0x000528000c1e9900 */
[----:B-1----:R-:W4:Y:S01]  /*5c00*/  LDL R17, [R14+0x224] ;  /* 0x000224000e117983 */ /* 0x002f220000100800 */
[----:B---3--:R-:W-:-:S04]  /*5c10*/  FMUL R23, R15, R23 ;  /* 0x000000170f177220 */ /* 0x008fc80000400000 */
[-C--:B------:R-:W-:Y:S01]  /*5c20*/  FMUL R23, R23, R7.reuse ;  /* 0x0000000717177220 */ /* 0x080fe20000400000 */
[-C--:B0-----:R-:W-:Y:S01]  /*5c30*/  FMUL R19, R24, R7.reuse ;  /* 0x0000000718137220 */ /* 0x081fe20000400000 */
[----:B------:R-:W-:Y:S02]  /*5c40*/  FMUL R9, R2, R7 ;  /* 0x0000000702097220 */ /* 0x000fe40000400000 */
[----:B------:R-:W-:Y:S01]  /*5c50*/  FFMA R4, R23, UR4, R4 ;  /* 0x0000000417047c23 */ /* 0x000fe20008000004 */
[-C--:B------:R-:W-:Y:S01]  /*5c60*/  FMUL R23, R24, R25.reuse ;  /* 0x0000001918177220 */ /* 0x080fe20000400000 */
[----:B------:R-:W-:Y:S04]  /*5c70*/  STL [R14+0x20], R7 ;  /* 0x000020070e007387 */ /* 0x000fe80000100800 */
[----:B------:R0:W-:Y:S04]  /*5c80*/  STL [R14+0x24], R25 ;  /* 0x000024190e007387 */ /* 0x0001e80000100800 */
[----:B------:R1:W-:Y:S04]  /*5c90*/  STL [R14+0x20], R19 ;  /* 0x000020130e007387 */ /* 0x0003e80000100800 */
[----:B------:R1:W-:Y:S04]  /*5ca0*/  STL [R14+0x120], R9 ;  /* 0x000120090e007387 */ /* 0x0003e80000100800 */
[----:B------:R1:W-:Y:S01]  /*5cb0*/  STL [R14+0x24], R23 ;  /* 0x000024170e007387 */ /* 0x0003e20000100800 */
[----:B------:R-:W-:-:S04]  /*5cc0*/  FMUL R37, R36, R25 ;  /* 0x0000001924257220 */ /* 0x000fc80000400000 */
[----:B------:R-:W-:Y:S01]  /*5cd0*/  FMUL R37, R24, R37 ;  /* 0x0000002518257220 */ /* 0x000fe20000400000 */
[----:B------:R-:W-:Y:S01]  /*5ce0*/  IADD3 R0, PT, PT, R0, 0x2, RZ ;  /* 0x0000000200007810 */ /* 0x000fe20007ffe0ff */
[----:B--2---:R-:W-:Y:S01]  /*5cf0*/  FMUL R11, R18, R7 ;  /* 0x00000007120b7220 */ /* 0x004fe20000400000 */
[----:B------:R-:W-:-:S05]  /*5d00*/  FMUL R18, R2, R25 ;  /* 0x0000001902127220 */ /* 0x000fca0000400000 */
[----:B------:R1:W-:Y:S01]  /*5d10*/  STL [R14+0x124], R18 ;  /* 0x000124120e007387 */ /* 0x0003e20000100800 */
[----:B------:R-:W-:Y:S01]  /*5d20*/  FFMA R4, R11, UR14, R4 ;  /* 0x0000000e0b047c23 */ /* 0x000fe20008000004 */
[----:B----4-:R-:W-:-:S03]  /*5d30*/  FFMA R32, R32, R21, R5 ;  /* 0x0000001520207223 */ /* 0x010fc60000000005 */
[----:B------:R-:W-:Y:S01]  /*5d40*/  FFMA R4, R37, UR16, R4 ;  /* 0x0000001025047c23 */ /* 0x000fe20008000004 */
[----:B------:R-:W-:-:S04]  /*5d50*/  FFMA R21, R21, R22, R32 ;  /* 0x0000001615157223 */ /* 0x000fc80000000020 */
[----:B------:R-:W-:Y:S01]  /*5d60*/  FFMA R20, R20, R35, R21 ;  /* 0x0000002314147223 */ /* 0x000fe20000000015 */
[----:B------:R-:W-:-:S04]  /*5d70*/  FMUL R8, R15, R17 ;  /* 0x000000110f087220 */ /* 0x000fc80000400000 */
[-C--:B------:R-:W-:Y:S01]  /*5d80*/  FMUL R5, R8, R25.reuse ;  /* 0x0000001908057220 */ /* 0x080fe20000400000 */
[----:B0-----:R-:W-:-:S03]  /*5d90*/  FMUL R25, R10, R25 ;  /* 0x000000190a197220 */ /* 0x001fc60000400000 */
[----:B------:R-:W-:Y:S01]  /*5da0*/  FFMA R4, R5, UR4, R4 ;  /* 0x0000000405047c23 */ /* 0x000fe20008000004 */
[----:B------:R-:W-:-:S03]  /*5db0*/  FFMA R5, R35, R34, R20 ;  /* 0x0000002223057223 */ /* 0x000fc60000000014 */
[----:B-1----:R-:W-:-:S07]  /*5dc0*/  FFMA R4, R25, UR14, R4 ;  /* 0x0000000e19047c23 */ /* 0x002fce0008000004 */
.L_x_43:
[----:B------:R-:W-:Y:S05]  /*5dd0*/  BRA.U !UP1, `(.L_x_40) ;  /* 0x0000000109c07547 */ /* 0x000fea000b800000 */
[----:B------:R-:W0:Y:S01]  /*5de0*/  LDCU UR4, c[0x0][0x42c] ;  /* 0x00008580ff0477ac */ /* 0x000e220008000800 */
[----:B------:R-:W1:Y:S01]  /*5df0*/  LDC.64 R8, c[0x0][0x3b8] ;  /* 0x0000ee00ff087b82 */ /* 0x000e620000000a00 */
[----:B------:R-:W-:Y:S01]  /*5e00*/  IMAD R10, R33, UR9, R0 ;  /* 0x00000009210a7c24 */ /* 0x000fe2000f8e0200 */
[----:B------:R-:W-:-:S05]  /*5e10*/  LEA R14, R0, UR12, 0x2 ;  /* 0x0000000c000e7c11 */ /* 0x000fca000f8e10ff */
[----:B------:R-:W2:Y:S01]  /*5e20*/  LDL R32, [R14+0x320] ;  /* 0x000320000e207983 */ /* 0x000ea20000100800 */
[----:B------:R-:W3:Y:S03]  /*5e30*/  LDC.64 R18, c[0x0][0x410] ;  /* 0x00010400ff127b82 */ /* 0x000ee60000000a00 */
[----:B------:R-:W2:Y:S04]  /*5e40*/  LDL R17, [R14+0x20] ;  /* 0x000020000e117983 */ /* 0x000ea80000100800 */
[----:B------:R-:W4:Y:S01]  /*5e50*/  LDL R22, [R14+0x120] ;  /* 0x000120000e167983 */ /* 0x000f220000100800 */
[----:B0-----:R-:W-:Y:S01]  /*5e60*/  IMAD R11, R10, UR4, R31 ;  /* 0x000000040a0b7c24 */ /* 0x001fe2000f8e021f */
[----:B------:R-:W0:Y:S04]  /*5e70*/  LDCU UR4, c[0x0][0x438] ;  /* 0x00008700ff0477ac */ /* 0x000e280008000800 */
[----:B------:R-:W-:-:S02]  /*5e80*/  IADD3 R21, PT, PT, R6, R11, RZ ;  /* 0x0000000b06157210 */ /* 0x000fc40007ffe0ff */
[----:B------:R-:W0:Y:S03]  /*5e90*/  LDC.64 R6, c[0x0][0x3c0] ;  /* 0x0000f000ff067b82 */ /* 0x000e260000000a00 */
[----:B-1----:R-:W-:-:S06]  /*5ea0*/  IMAD.WIDE.U32 R20, R21, 0x4, R8 ;  /* 0x0000000415147825 */ /* 0x002fcc00078e0008 */
[----:B------:R-:W4:Y:S01]  /*5eb0*/  LDG.E.CONSTANT R21, desc[UR10][R20.64] ;  /* 0x0000000a14157981 */ /* 0x000f22000c1e9900 */
[----:B------:R-:W-:Y:S02]  /*5ec0*/  IADD3 R23, PT, PT, R12, R11, RZ ;  /* 0x0000000b0c177210 */ /* 0x000fe40007ffe0ff */
[----:B------:R-:W1:Y:S01]  /*5ed0*/  LDC.64 R10, c[0x0][0x408] ;  /* 0x00010200ff0a7b82 */ /* 0x000e620000000a00 */
[----:B------:R-:W4:Y:S02]  /*5ee0*/  LDL R12, [R14+0x220] ;  /* 0x000220000e0c7983 */ /* 0x000f240000100800 */
[----:B------:R-:W-:-:S04]  /*5ef0*/  IMAD.WIDE.U32 R8, R23, 0x4, R8 ;  /* 0x0000000417087825 */ /* 0x000fc800078e0008 */
[----:B------:R-:W-:Y:S01]  /*5f00*/  IMAD R13, R13, UR9, R0 ;  /* 0x000000090d0d7c24 */ /* 0x000fe2000f8e0200 */
[----:B------:R-:W4:Y:S04]  /*5f10*/  LDL R20, [R14+0x220] ;  /* 0x000220000e147983 */ /* 0x000f280000100800 */
[----:B------:R4:W4:Y:S01]  /*5f20*/  LDG.E.CONSTANT R8, desc[UR10][R8.64] ;  /* 0x0000000a08087981 */ /* 0x000922000c1e9900 */
[----:B0-----:R-:W-:-:S04]  /*5f30*/  IMAD.WIDE.U32 R6, R23, 0x4, R6 ;  /* 0x0000000417067825 */ /* 0x001fc800078e0006 */
[C---:B---3--:R-:W-:Y:S02]  /*5f40*/  IMAD.WIDE.U32 R18, R13.reuse, 0x4, R18 ;  /* 0x000000040d127825 */ /* 0x048fe400078e0012 */
[----:B------:R0:W3:Y:S02]  /*5f50*/  LDG.E.CONSTANT R6, desc[UR10][R6.64] ;  /* 0x0000000a06067981 */ /* 0x0000e4000c1e9900 */
[----:B-1----:R-:W-:-:S04]  /*5f60*/  IMAD.WIDE.U32 R10, R13, 0x4, R10 ;  /* 0x000000040d0a7825 */ /* 0x002fc800078e000a */
[----:B--2--5:R-:W-:-:S04]  /*5f70*/  FFMA R17, R32, R16, R17 ;  /* 0x0000001020117223 */ /* 0x024fc80000000011 */
[----:B------:R-:W-:Y:S01]  /*5f80*/  FMUL R3, R3, R17 ;  /* 0x0000001103037220 */ /* 0x000fe20000400000 */
[----:B----4-:R-:W-:-:S03]  /*5f90*/  FMUL R9, R15, R22 ;  /* 0x000000160f097220 */ /* 0x010fc60000400000 */
[----:B------:R-:W-:Y:S01]  /*5fa0*/  FMUL R23, R15, R3 ;  /* 0x000000030f177220 */ /* 0x000fe20000400000 */
[----:B------:R-:W-:-:S05]  /*5fb0*/  FMUL R21, R21, R16 ;  /* 0x0000001015157220 */ /* 0x000fca0000400000 */
[----:B------:R1:W-:Y:S04]  /*5fc0*/  REDG.E.ADD.F32.FTZ.RN.STRONG.GPU desc[UR10][R18.64], R21 ;  /* 0x00000015120079a6 */ /* 0x0003e8000c12f30a */
[----:B------:R1:W-:Y:S04]  /*5fd0*/  REDG.E.ADD.F32.FTZ.RN.STRONG.GPU desc[UR10][R10.64], R9 ;  /* 0x000000090a0079a6 */ /* 0x0003e8000c12f30a */
[----:B------:R1:W-:Y:S01]  /*5fe0*/  REDG.E.ADD.F32.FTZ.RN.STRONG.GPU desc[UR10][R10.64], R23 ;  /* 0x000000170a0079a6 */ /* 0x0003e2000c12f30a */
[-C--:B------:R-:W-:Y:S01]  /*5ff0*/  FMUL R13, R24, R17.reuse ;  /* 0x00000011180d7220 */ /* 0x080fe20000400000 */
[----:B------:R-:W-:-:S02]  /*6000*/  FMUL R25, R2, R17 ;  /* 0x0000001102197220 */ /* 0x000fc40000400000 */
[----:B------:R1:W-:Y:S04]  /*6010*/  STL [R14+0x20], R17 ;  /* 0x000020110e007387 */ /* 0x0003e80000100800 */
[----:B------:R1:W-:Y:S04]  /*6020*/  STL [R14+0x20], R13 ;  /* 0x0000200d0e007387 */ /* 0x0003e80000100800 */
[----:B------:R1:W-:Y:S01]  /*6030*/  STL [R14+0x120], R25 ;  /* 0x000120190e007387 */ /* 0x0003e20000100800 */
[----:B0-----:R-:W-:Y:S01]  /*6040*/  FMUL R7, R8, R17 ;  /* 0x0000001108077220 */ /* 0x001fe20000400000 */
[----:B------:R-:W-:-:S03]  /*6050*/  FMUL R12, R15, R12 ;  /* 0x0000000c0f0c7220 */ /* 0x000fc60000400000 */
[----:B------:R-:W-:Y:S01]  /*6060*/  FMUL R7, R24, R7 ;  /* 0x0000000718077220 */ /* 0x000fe20000400000 */
[----:B------:R-:W-:-:S03]  /*6070*/  FMUL R12, R12, R17 ;  /* 0x000000110c0c7220 */ /* 0x000fc60000400000 */
[----:B------:R-:W-:Y:S01]  /*6080*/  FFMA R7, R7, UR16, R4 ;  /* 0x0000001007077c23 */ /* 0x000fe20008000004 */
[----:B------:R-:W-:Y:S01]  /*6090*/  FFMA R5, R22, R20, R5 ;  /* 0x0000001416057223 */ /* 0x000fe20000000005 */
[----:B---3--:R-:W-:Y:S02]  /*60a0*/  FMUL R6, R6, R17 ;  /* 0x0000001106067220 */ /* 0x008fe40000400000 */
[----:B------:R-:W-:Y:S01]  /*60b0*/  FFMA R7, R12, UR4, R7 ;  /* 0x000000040c077c23 */ /* 0x000fe20008000007 */
[----:B------:R-:W-:-:S03]  /*60c0*/  FFMA R5, R20, R3, R5 ;  /* 0x0000000314057223 */ /* 0x000fc60000000005 */
[----:B-1----:R-:W-:-:S07]  /*60d0*/  FFMA R4, R6, UR14, R7 ;  /* 0x0000000e06047c23 */ /* 0x002fce0008000007 */
.L_x_40:
[----:B------:R-:W0:Y:S01]  /*60e0*/  LDCU UR4, c[0x0][0x428] ;  /* 0x00008500ff0477ac */ /* 0x000e220008000800 */
[----:B----4-:R-:W1:Y:S01]  /*60f0*/  LDC.64 R6, c[0x0][0x3f8] ;  /* 0x0000fe00ff067b82 */ /* 0x010e620000000a00 */
[----:B------:R-:W-:Y:S01]  /*6100*/  IADD3 R0, PT, PT, R27, -0x1, RZ ;  /* 0xffffffff1b007810 */ /* 0x000fe20007ffe0ff */
[----:B------:R-:W2:Y:S01]  /*6110*/  LDCU UR8, c[0x0][0x428] ;  /* 0x00008500ff0877ac */ /* 0x000ea20008000800 */
[----:B------:R-:W3:Y:S01]  /*6120*/  LDCU UR9, c[0x0][0x42c] ;  /* 0x00008580ff0977ac */ /* 0x000ee20008000800 */
[----:B0-----:R-:W-:-:S04]  /*6130*/  IMAD R3, R30, UR4, R33 ;  /* 0x000000041e037c24 */ /* 0x001fc8000f8e0221 */
[----:B--2---:R-:W-:-:S04]  /*6140*/  IMAD R2, R0, UR8, R3 ;  /* 0x0000000800027c24 */ /* 0x004fc8000f8e0203 */
[----:B---3--:R-:W-:-:S04]  /*6150*/  IMAD R3, R2, UR9, R31 ;  /* 0x0000000902037c24 */ /* 0x008fc8000f8e021f */
[----:B-1----:R-:W-:-:S05]  /*6160*/  IMAD.WIDE.U32 R6, R3, 0x4, R6 ;  /* 0x0000000403067825 */ /* 0x002fca00078e0006 */
[----:B------:R0:W-:Y:S01]  /*6170*/  STG.E desc[UR10][R6.64], R5 ;  /* 0x0000000506007986 */ /* 0x0001e2000c10190a */
[----:B------:R-:W-:Y:S05]  /*6180*/  @!P4 BRA `(.L_x_44) ;  /* 0x000000000070c947 */ /* 0x000fea0003800000 */
[----:B------:R-:W-:Y:S01]  /*6190*/  MOV R3, 0x3f800000 ;  /* 0x3f80000000037802 */ /* 0x000fe20000000f00 */
[----:B------:R-:W-:Y:S06]  /*61a0*/  @P3 BRA `(.L_x_45) ;  /* 0x0000000000643947 */ /* 0x000fec0003800000 */
[----:B------:R-:W-:Y:S01]  /*61b0*/  FSETP.GEU.AND P0, PT, R26, -20, PT ;  /* 0xc1a000001a00780b */ /* 0x000fe20003f0e000 */
[----:B------:R-:W-:-:S12]  /*61c0*/  HFMA2 R3, -RZ, RZ, 0, 0 ;  /* 0x00000000ff037431 */ /* 0x000fd800000001ff */
[----:B------:R-:W-:Y:S05]  /*61d0*/  @!P0 BRA `(.L_x_45) ;  /* 0x0000000000588947 */ /* 0x000fea0003800000 */
[----:B------:R-:W-:Y:S02]  /*61e0*/  MOV R3, 0x3bbb989d ;  /* 0x3bbb989d00037802 */ /* 0x000fe40000000f00 */
[----:B0-----:R-:W-:-:S03]  /*61f0*/  MOV R6, 0x437c0000 ;  /* 0x437c000000067802 */ /* 0x001fc60000000f00 */
[----:B------:R-:W-:-:S04]  /*6200*/  FFMA.SAT R3, R26, -R3, 0.5 ;  /* 0x3f0000001a037423 */ /* 0x000fc80000002803 */
[----:B------:R-:W-:-:S04]  /*6210*/  FFMA.RM R3, R3, R6, 12582913 ;  /* 0x4b40000103037423 */ /* 0x000fc80000004006 */
[C---:B------:R-:W-:Y:S01]  /*6220*/  FADD R5, R3.reuse, -12583039 ;  /* 0xcb40007f03057421 */ /* 0x040fe20000000000 */
[----:B------:R-:W-:-:S03]  /*6230*/  SHF.L.U32 R3, R3, 0x17, RZ ;  /* 0x0000001703037819 */ /* 0x000fc600000006ff */
[----:B------:R-:W-:-:S04]  /*6240*/  FFMA R5, R26, -1.4426950216293334961, -R5 ;  /* 0xbfb8aa3b1a057823 */ /* 0x000fc80000000805 */
[----:B------:R-:W-:-:S04]  /*6250*/  FFMA R5, R26, -1.925963033500011079e-08, R5 ;  /* 0xb2a570601a057823 */ /* 0x000fc80000000005 */
[----:B------:R-:W0:Y:S02]  /*6260*/  MUFU.EX2 R6, R5 ;  /* 0x0000000500067308 */ /* 0x000e240000000800 */
[----:B0-----:R-:W-:-:S05]  /*6270*/  FFMA R13, R3, R6, 1 ;  /* 0x3f800000030d7423 */ /* 0x001fca0000000006 */
[----:B------:R-:W-:-:S04]  /*6280*/  IADD3 R3, PT, PT, R13, 0x1800000, RZ ;  /* 0x018000000d037810 */ /* 0x000fc80007ffe0ff */
[----:B------:R-:W-:-:S04]  /*6290*/  LOP3.LUT R3, R3, 0x7f800000, RZ, 0xc0, !PT ;  /* 0x7f80000003037812 */ /* 0x000fc800078ec0ff */
[----:B------:R-:W-:-:S13]  /*62a0*/  ISETP.GT.U32.AND P0, PT, R3, 0x1ffffff, PT ;  /* 0x01ffffff0300780c */ /* 0x000fda0003f04070 */
[----:B------:R-:W-:Y:S05]  /*62b0*/  @P0 BRA `(.L_x_46) ;  /* 0x0000000000100947 */ /* 0x000fea0003800000 */
[----:B------:R-:W-:-:S07]  /*62c0*/  MOV R6, 0x62e0 ;  /* 0x000062e000067802 */ /* 0x000fce0000000f00 */
[----:B-----5:R-:W-:Y:S05]  /*62d0*/  CALL.REL.NOINC `($__internal_0_$__cuda_sm20_rcp_rn_f32_slowpath) ;  /* 0x0000000400907944 */ /* 0x020fea0003c00000 */
[----:B------:R-:W-:Y:S01]  /*62e0*/  MOV R3, R5 ;  /* 0x0000000500037202 */ /* 0x000fe20000000f00 */
[----:B------:R-:W-:Y:S06]  /*62f0*/  BRA `(.L_x_45) ;  /* 0x0000000000107947 */ /* 0x000fec0003800000 */
.L_x_46:
[----:B------:R-:W0:Y:S02]  /*6300*/  MUFU.RCP R3, R13 ;  /* 0x0000000d00037308 */ /* 0x000e240000001000 */
[----:B0-----:R-:W-:-:S04]  /*6310*/  FFMA R5, R13, R3, -1 ;  /* 0xbf8000000d057423 */ /* 0x001fc80000000003 */
[----:B------:R-:W-:-:S04]  /*6320*/  FADD.FTZ R6, -R5, -RZ ;  /* 0x800000ff05067221 */ /* 0x000fc80000010100 */
[----:B------:R-:W-:-:S07]  /*6330*/  FFMA R3, R3, R6, R3 ;  /* 0x0000000603037223 */ /* 0x000fce0000000003 */
.L_x_45:
[----:B------:R-:W-:-:S07]  /*6340*/  FMUL R4, R4, R3 ;  /* 0x0000000304047220 */ /* 0x000fce0000400000 */
.L_x_44:
[----:B0-----:R-:W0:Y:S01]  /*6350*/  LDC.64 R6, c[0x0][0x400] ;  /* 0x00010000ff067b82 */ /* 0x001e220000000a00 */
[----:B------:R-:W-:Y:S02]  /*6360*/  ISETP.GT.AND P0, PT, R27, 0x1, PT ;  /* 0x000000011b00780c */ /* 0x000fe40003f04270 */
[----:B------:R-:W-:Y:S01]  /*6370*/  MOV R27, R0 ;  /* 0x00000000001b7202 */ /* 0x000fe20000000f00 */
[----:B0-----:R-:W-:-:S05]  /*6380*/  IMAD.WIDE.U32 R2, R2, 0x4, R6 ;  /* 0x0000000402027825 */ /* 0x001fca00078e0006 */
[----:B------:R4:W-:Y:S05]  /*6390*/  REDG.E.ADD.F32.FTZ.RN.STRONG.GPU desc[UR10][R2.64], R4 ;  /* 0x00000004020079a6 */ /* 0x0009ea000c12f30a */
[----:B------:R-:W-:Y:S05]  /*63a0*/  @P0 BRA `(.L_x_47) ;  /* 0xffffffa800000947 */ /* 0x000fea000383ffff */
[----:B------:R-:W0:Y:S01]  /*63b0*/  LDCU UR4, c[0x0][0x42c] ;  /* 0x00008580ff0477ac */ /* 0x000e220008000800 */
[----:B------:R-:W-:-:S04]  /*63c0*/  IADD3 R31, PT, PT, R31, UR13, RZ ;  /* 0x0000000d1f1f7c10 */ /* 0x000fc8000fffe0ff */
[----:B0-----:R-:W-:-:S13]  /*63d0*/  ISETP.GE.U32.AND P0, PT, R31, UR4, PT ;  /* 0x000000041f007c0c */ /* 0x001fda000bf06070 */
[----:B------:R-:W-:Y:S05]  /*63e0*/  @!P0 BRA `(.L_x_48) ;  /* 0xffffffa000b48947 */ /* 0x000fea000383ffff */
[----:B------:R-:W-:Y:S05]  /*63f0*/  BSYNC B0 ;  /* 0x0000000000007941 */ /* 0x000fea0003800000 */
.L_x_1:
[----:B------:R-:W-:Y:S05]  /*6400*/  EXIT ;  /* 0x000000000000794d */ /* 0x000fea0003800000 */
.L_x_0:
[----:B------:R-:W-:-:S13]  /*6410*/  ISETP.NE.AND P0, PT, RZ, UR4, PT ;  /* 0x00000004ff007c0c */ /* 0x000fda000bf05270 */
[----:B------:R-:W-:Y:S05]  /*6420*/  @!P0 EXIT ;  /* 0x000000000000894d */ /* 0x000fea0003800000 */
[----:B------:R-:W-:Y:S02]  /*6430*/  ULOP3.LUT UR6, UR4, 0xf, URZ, 0xc0, !UPT ;  /* 0x0000000f04067892 */ /* 0x000fe4000f8ec0ff */
[----:B------:R-:W-:Y:S02]  /*6440*/  ULOP3.LUT UR7, UR4, 0x7, URZ, 0xc0, !UPT ;  /* 0x0000000704077892 */ /* 0x000fe4000f8ec0ff */
[----:B------:R-:W-:Y:S02]  /*6450*/  UIADD3 UR5, UPT, UPT, UR6, -0x1, URZ ;  /* 0xffffffff06057890 */ /* 0x000fe4000fffe0ff */
[----:B------:R-:W-:Y:S02]  /*6460*/  UIADD3 UR8, UPT, UPT, UR7, -0x1, URZ ;  /* 0xffffffff07087890 */ /* 0x000fe4000fffe0ff */
[----:B------:R-:W-:Y:S02]  /*6470*/  ULOP3.LUT UR9, UR4, 0xfffffff0, URZ, 0xc0, !UPT ;  /* 0xfffffff004097892 */ /* 0x000fe4000f8ec0ff */
[----:B------:R-:W-:-:S02]  /*6480*/  ULOP3.LUT UR4, UR4, 0x3, URZ, 0xc0, !UPT ;  /* 0x0000000304047892 */ /* 0x000fc4000f8ec0ff */
[----:B------:R-:W-:Y:S02]  /*6490*/  UISETP.GE.U32.AND UP0, UPT, UR5, 0x7, UPT ;  /* 0x000000070500788c */ /* 0x000fe4000bf06070 */
[----:B------:R-:W-:-:S11]  /*64a0*/  UISETP.GE.U32.AND UP1, UPT, UR8, 0x3, UPT ;  /* 0x000000030800788c */ /* 0x000fd6000bf26070 */
.L_x_54:
[----:B0-----:R-:W0:Y:S01]  /*64b0*/  LDCU UR5, c[0x0][0x434] ;  /* 0x00008680ff0577ac */ /* 0x001e220008000800 */
[----:B------:R-:W-:Y:S01]  /*64c0*/  IADD3 R31, PT, PT, R31, UR13, RZ ;  /* 0x0000000d1f1f7c10 */ /* 0x000fe2000fffe0ff */
[----:B---34-:R-:W-:Y:S01]  /*64d0*/  HFMA2 R0, -RZ, RZ, 0, 0 ;  /* 0x00000000ff007431 */ /* 0x018fe200000001ff */
[----:B-1----:R-:W1:Y:S01]  /*64e0*/  LDCU UR8, c[0x0][0x42c] ;  /* 0x00008580ff0877ac */ /* 0x002e620008000800 */
[----:B0-----:R-:W-:-:S04]  /*64f0*/  UIADD3 UR5, UPT, UPT, UR5, -0x1, URZ ;  /* 0xffffffff05057890 */ /* 0x001fc8000fffe0ff */
[----:B------:R-:W-:Y:S01]  /*6500*/  UISETP.GE.U32.AND UP2, UPT, UR5, 0xf, UPT ;  /* 0x0000000f0500788c */ /* 0x000fe2000bf46070 */
[----:B-1----:R-:W-:-:S08]  /*6510*/  ISETP.GE.U32.AND P1, PT, R31, UR8, PT ;  /* 0x000000081f007c0c */ /* 0x002fd0000bf26070 */
[----:B--2---:R-:W-:Y:S05]  /*6520*/  BRA.U !UP2, `(.L_x_49) ;  /* 0x000000010a387547 */ /* 0x004fea000b800000 */
[----:B------:R-:W-:-:S07]  /*6530*/  MOV R0, RZ ;  /* 0x000000ff00007202 */ /* 0x000fce0000000f00 */
.L_x_50:
[C---:B0-----:R-:W-:Y:S02]  /*6540*/  LEA R2, R0.reuse, UR12, 0x2 ;  /* 0x0000000c00027c11 */ /* 0x041fe4000f8e10ff */
[----:B------:R-:W-:-:S03]  /*6550*/  IADD3 R0, PT, PT, R0, 0x10, RZ ;  /* 0x0000001000007810 */ /* 0x000fc60007ffe0ff */
[----:B------:R0:W-:Y:S01]  /*6560*/  STL.128 [R2+0x20], RZ ;  /* 0x000020ff02007387 */ /* 0x0001e20000100c00 */
[----:B------:R-:W-:-:S03]  /*6570*/  ISETP.NE.AND P0, PT, R0, UR9, PT ;  /* 0x0000000900007c0c */ /* 0x000fc6000bf05270 */
[----:B------:R0:W-:Y:S04]  /*6580*/  STL.128 [R2+0x120], RZ ;  /* 0x000120ff02007387 */ /* 0x0001e80000100c00 */
[----:B------:R0:W-:Y:S04]  /*6590*/  STL.128 [R2+0x30], RZ ;  /* 0x000030ff02007387 */ /* 0x0001e80000100c00 */
[----:B------:R0:W-:Y:S04]  /*65a0*/  STL.128 [R2+0x130], RZ ;  /* 0x000130ff02007387 */ /* 0x0001e80000100c00 */
[----:B------:R0:W-:Y:S04]  /*65b0*/  STL.128 [R2+0x40], RZ ;  /* 0x000040ff02007387 */ /* 0x0001e80000100c00 */
[----:B------:R0:W-:Y:S04]  /*65c0*/  STL.128 [R2+0x140], RZ ;  /* 0x000140ff02007387 */ /* 0x0001e80000100c00 */
[----:B------:R0:W-:Y:S04]  /*65d0*/  STL.128 [R2+0x50], RZ ;  /* 0x000050ff02007387 */ /* 0x0001e80000100c00 */
[----:B------:R0:W-:Y:S01]  /*65e0*/  STL.128 [R2+0x150], RZ ;  /* 0x000150ff02007387 */ /* 0x0001e20000100c00 */
[----:B------:R-:W-:Y:S05]  /*65f0*/  @P0 BRA `(.L_x_50) ;  /* 0xfffffffc00d00947 */ /* 0x000fea000383ffff */
[----:B------:R-:W-:-:S07]  /*6600*/  MOV R0, UR9 ;  /* 0x0000000900007c02 */ /* 0x000fce0008000f00 */
.L_x_49:
[----:B------:R-:W-:-:S09]  /*6610*/  UISETP.NE.AND UP2, UPT, UR6, URZ, UPT ;  /* 0x000000ff0600728c */ /* 0x000fd2000bf45270 */
[----:B------:R-:W-:Y:S05]  /*6620*/  BRA.U !UP2, `(.L_x_51) ;  /* 0x000000010ab47547 */ /* 0x000fea000b800000 */
[----:B------:R-:W-:Y:S01]  /*6630*/  UISETP.NE.AND UP2, UPT, UR7, URZ, UPT ;  /* 0x000000ff0700728c */ /* 0x000fe2000bf45270 */
[----:B------:R-:W-:Y:S10]  /*6640*/  BRA.U !UP0, `(.L_x_52) ;  /* 0x0000000108487547 */ /* 0x000ff4000b800000 */
        /* <DEDUP_REMOVED lines=18> */
.L_x_52:
[----:B------:R-:W-:Y:S05]  /*6770*/  BRA.U !UP2, `(.L_x_51) ;  /* 0x000000010a607547 */ /* 0x000fea000b800000 */
[----:B------:R-:W-:Y:S01]  /*6780*/  UISETP.NE.AND UP2, UPT, UR4, URZ, UPT ;  /* 0x000000ff0400728c */ /* 0x000fe2000bf45270 */
[----:B------:R-:W-:Y:S10]  /*6790*/  BRA.U !UP1, `(.L_x_53) ;  /* 0x0000000109287547 */ /* 0x000ff4000b800000 */
[C---:B01----:R-:W-:Y:S02]  /*67a0*/  LEA R2, R0.reuse, UR12, 0x2 ;  /* 0x0000000c00027c11 */ /* 0x043fe4000f8e10ff */
        /* <DEDUP_REMOVED lines=9> */
.L_x_53:
        /* <DEDUP_REMOVED lines=12> */
.L_x_51:
[----:B------:R-:W-:Y:S05]  /*6900*/  @!P1 BRA `(.L_x_54) ;  /* 0xfffffff800e89947 */ /* 0x000fea000383ffff */
[----:B------:R-:W-:Y:S05]  /*6910*/  EXIT ;  /* 0x000000000000794d */ /* 0x000fea0003800000 */
        .weak           $__internal_0_$__cuda_sm20_rcp_rn_f32_slowpath
        .type           $__internal_0_$__cuda_sm20_rcp_rn_f32_slowpath,@function
        .size           $__internal_0_$__cuda_sm20_rcp_rn_f32_slowpath,($__internal_1_$__cuda_sm3x_div_rn_noftz_f32_slowpath - $__internal_0_$__cuda_sm20_rcp_rn_f32_slowpath)
$__internal_0_$__cuda_sm20_rcp_rn_f32_slowpath:
[----:B------:R-:W-:Y:S01]  /*6920*/  SHF.L.U32 R5, R13, 0x1, RZ ;  /* 0x000000010d057819 */ /* 0x000fe200000006ff */
[----:B------:R-:W-:Y:S03]  /*6930*/  BSSY B2, `(.L_x_55) ;  /* 0x0000030000027945 */ /* 0x000fe60003800000 */
[----:B------:R-:W-:-:S04]  /*6940*/  SHF.R.U32.HI R5, RZ, 0x18, R5 ;  /* 0x00000018ff057819 */ /* 0x000fc80000011605 */
[----:B------:R-:W-:-:S13]  /*6950*/  ISETP.NE.U32.AND P0, PT, R5, RZ, PT ;  /* 0x000000ff0500720c */ /* 0x000fda0003f05070 */
[----:B------:R-:W-:Y:S05]  /*6960*/  @P0 BRA `(.L_x_56) ;  /* 0x0000000000280947 */ /* 0x000fea0003800000 */
[----:B------:R-:W-:-:S04]  /*6970*/  SHF.L.U32 R5, R13, 0x1, RZ ;  /* 0x000000010d057819 */ /* 0x000fc800000006ff */
[----:B------:R-:W-:-:S13]  /*6980*/  ISETP.NE.AND P0, PT, R5, RZ, PT ;  /* 0x000000ff0500720c */ /* 0x000fda0003f05270 */
[----:B------:R-:W-:Y:S01]  /*6990*/  @P0 FFMA R8, R13, 1.84467440737095516160e+19, RZ ;  /* 0x5f8000000d080823 */ /* 0x000fe200000000ff */
[----:B------:R-:W-:Y:S08]  /*69a0*/  @!P0 MUFU.RCP R7, R13 ;  /* 0x0000000d00078308 */ /* 0x000ff00000001000 */
[----:B------:R-:W0:Y:S02]  /*69b0*/  @P0 MUFU.RCP R5, R8 ;  /* 0x0000000800050308 */ /* 0x000e240000001000 */
[----:B0-----:R-:W-:-:S04]  /*69c0*/  @P0 FFMA R9, R8, R5, -1 ;  /* 0xbf80000008090423 */ /* 0x001fc80000000005 */
[----:B------:R-:W-:-:S04]  /*69d0*/  @P0 FADD.FTZ R10, -R9, -RZ ;  /* 0x800000ff090a0221 */ /* 0x000fc80000010100 */
[----:B------:R-:W-:-:S04]  /*69e0*/  @P0 FFMA R5, R5, R10, R5 ;  /* 0x0000000a05050223 */ /* 0x000fc80000000005 */
[----:B------:R-:W-:Y:S01]  /*69f0*/  @P0 FFMA R7, R5, 1.84467440737095516160e+19, RZ ;  /* 0x5f80000005070823 */ /* 0x000fe200000000ff */
[----:B------:R-:W-:Y:S06]  /*6a00*/  BRA `(.L_x_57) ;  /* 0x0000000000887947 */ /* 0x000fec0003800000 */
.L_x_56:
[----:B------:R-:W-:-:S04]  /*6a10*/  IADD3 R7, PT, PT, R5, -0xfd, RZ ;  /* 0xffffff0305077810 */ /* 0x000fc80007ffe0ff */
[----:B------:R-:W-:-:S13]  /*6a20*/  ISETP.GT.U32.AND P0, PT, R7, 0x1, PT ;  /* 0x000000010700780c */ /* 0x000fda0003f04070 */
[----:B------:R-:W-:Y:S05]  /*6a30*/  @P0 BRA `(.L_x_58) ;  /* 0x0000000000780947 */ /* 0x000fea0003800000 */
[----:B------:R-:W-:Y:S02]  /*6a40*/  LOP3.LUT R8, R13, 0x7fffff, RZ, 0xc0, !PT ;  /* 0x007fffff0d087812 */ /* 0x000fe400078ec0ff */
[----:B------:R-:W-:Y:S02]  /*6a50*/  MOV R12, 0x3 ;  /* 0x00000003000c7802 */ /* 0x000fe40000000f00 */
[----:B------:R-:W-:Y:S02]  /*6a60*/  LOP3.LUT R8, R8, 0x3f800000, RZ, 0xfc, !PT ;  /* 0x3f80000008087812 */ /* 0x000fe400078efcff */
[----:B------:R-:W-:Y:S02]  /*6a70*/  SHF.L.U32 R19, R12, R7, RZ ;  /* 0x000000070c137219 */ /* 0x000fe400000006ff */
[----:B------:R-:W0:Y:S01]  /*6a80*/  MUFU.RCP R9, R8 ;  /* 0x0000000800097308 */ /* 0x000e220000001000 */
[----:B------:R-:W-:Y:S01]  /*6a90*/  IADD3 R5, PT, PT, R5, -0xfc, RZ ;  /* 0xffffff0405057810 */ /* 0x000fe20007ffe0ff */
[----:B0-----:R-:W-:-:S04]  /*6aa0*/  FFMA R10, R8, R9, -1 ;  /* 0xbf800000080a7423 */ /* 0x001fc80000000009 */
[----:B------:R-:W-:-:S04]  /*6ab0*/  FADD.FTZ R10, -R10, -RZ ;  /* 0x800000ff0a0a7221 */ /* 0x000fc80000010100 */
[CCC-:B------:R-:W-:Y:S01]  /*6ac0*/  FFMA.RM R11, R9.reuse, R10.reuse, R9.reuse ;  /* 0x0000000a090b7223 */ /* 0x1c0fe20000004009 */
[----:B------:R-:W-:-:S04]  /*6ad0*/  FFMA.RP R10, R9, R10, R9 ;  /* 0x0000000a090a7223 */ /* 0x000fc80000008009 */
[C---:B------:R-:W-:Y:S02]  /*6ae0*/  LOP3.LUT R9, R11.reuse, 0x7fffff, RZ, 0xc0, !PT ;  /* 0x007fffff0b097812 */ /* 0x040fe400078ec0ff */
[----:B------:R-:W-:Y:S02]  /*6af0*/  FSETP.NEU.FTZ.AND P0, PT, R11, R10, PT ;  /* 0x0000000a0b00720b */ /* 0x000fe40003f1d000 */
[----:B------:R-:W-:Y:S02]  /*6b00*/  LOP3.LUT R10, R9, 0x800000, RZ, 0xfc, !PT ;  /* 0x00800000090a7812 */ /* 0x000fe400078efcff */
[----:B------:R-:W-:Y:S02]  /*6b10*/  SEL R9, RZ, 0xffffffff, !P0 ;  /* 0xffffffffff097807 */ /* 0x000fe40004000000 */
[----:B------:R-:W-:Y:S02]  /*6b20*/  LOP3.LUT R8, R19, R10, RZ, 0xc0, !PT ;  /* 0x0000000a13087212 */ /* 0x000fe400078ec0ff */
[----:B------:R-:W-:-:S02]  /*6b30*/  IADD3 R9, PT, PT, -R9, RZ, RZ ;  /* 0x000000ff09097210 */ /* 0x000fc40007ffe1ff */
[-C--:B------:R-:W-:Y:S02]  /*6b40*/  SHF.R.U32.HI R8, RZ, R7.reuse, R8 ;  /* 0x00000007ff087219 */ /* 0x080fe40000011608 */
[--C-:B------:R-:W-:Y:S02]  /*6b50*/  LOP3.LUT P1, RZ, R9, R7, R10.reuse, 0xf8, !PT ;  /* 0x0000000709ff7212 */ /* 0x100fe4000782f80a */
[C---:B------:R-:W-:Y:S02]  /*6b60*/  LOP3.LUT P0, RZ, R8.reuse, 0x1, RZ, 0xc0, !PT ;  /* 0x0000000108ff7812 */ /* 0x040fe4000780c0ff */
[----:B------:R-:W-:Y:S02]  /*6b70*/  LOP3.LUT P5, RZ, R8, 0x2, RZ, 0xc0, !PT ;  /* 0x0000000208ff7812 */ /* 0x000fe400078ac0ff */
[----:B------:R-:W-:Y:S02]  /*6b80*/  SHF.R.U32.HI R10, RZ, R5, R10 ;  /* 0x00000005ff0a7219 */ /* 0x000fe4000001160a */
[----:B------:R-:W-:-:S02]  /*6b90*/  PLOP3.LUT P0, PT, P0, P1, P5, 0xe0, 0x0 ;  /* 0x000000000000781c */ /* 0x000fc40000703c50 */
[----:B------:R-:W-:Y:S02]  /*6ba0*/  LOP3.LUT P1, RZ, R13, 0x7fffff, RZ, 0xc0, !PT ;  /* 0x007fffff0dff7812 */ /* 0x000fe4000782c0ff */
[----:B------:R-:W-:-:S04]  /*6bb0*/  SEL R7, RZ, 0x1, !P0 ;  /* 0x00000001ff077807 */ /* 0x000fc80004000000 */
[----:B------:R-:W-:-:S04]  /*6bc0*/  IADD3 R7, PT, PT, -R7, RZ, RZ ;  /* 0x000000ff07077210 */ /* 0x000fc80007ffe1ff */
[----:B------:R-:W-:-:S13]  /*6bd0*/  ISETP.GE.AND P0, PT, R7, RZ, PT ;  /* 0x000000ff0700720c */ /* 0x000fda0003f06270 */
[----:B------:R-:W-:-:S04]  /*6be0*/  @!P0 IADD3 R10, PT, PT, R10, 0x1, RZ ;  /* 0x000000010a0a8810 */ /* 0x000fc80007ffe0ff */
[----:B------:R-:W-:-:S04]  /*6bf0*/  @!P1 SHF.L.U32 R10, R10, 0x1, RZ ;  /* 0x000000010a0a9819 */ /* 0x000fc800000006ff */
[----:B------:R-:W-:Y:S01]  /*6c00*/  LOP3.LUT R7, R10, 0x80000000, R13, 0xf8, !PT ;  /* 0x800000000a077812 */ /* 0x000fe200078ef80d */
[----:B------:R-:W-:Y:S06]  /*6c10*/  BRA `(.L_x_57) ;  /* 0x0000000000047947 */ /* 0x000fec0003800000 */
.L_x_58:
[----:B------:R0:W1:Y:S02]  /*6c20*/  MUFU.RCP R7, R13 ;  /* 0x0000000d00077308 */ /* 0x0000640000001000 */
.L_x_57:
[----:B------:R-:W-:Y:S05]  /*6c30*/  BSYNC B2 ;  /* 0x0000000000027941 */ /* 0x000fea0003800000 */
.L_x_55:
[----:B-1----:R-:W-:Y:S01]  /*6c40*/  MOV R5, R7 ;  /* 0x0000000700057202 */ /* 0x002fe20000000f00 */
[----:B------:R-:W-:-:S04]  /*6c50*/  HFMA2 R7, -RZ, RZ, 0, 0 ;  /* 0x00000000ff077431 */ /* 0x000fc800000001ff */
[----:B0-----:R-:W-:Y:S05]  /*6c60*/  RET.REL.NODEC R6 `(mamba3_scan_backward_f32) ;  /* 0xffffff9006e47950 */ /* 0x001fea0003c3ffff */
        .weak           $__internal_1_$__cuda_sm3x_div_rn_noftz_f32_slowpath
        .type           $__internal_1_$__cuda_sm3x_div_rn_noftz_f32_slowpath,@function
        .size           $__internal_1_$__cuda_sm3x_div_rn_noftz_f32_slowpath,(.L_x_72 - $__internal_1_$__cuda_sm3x_div_rn_noftz_f32_slowpath)
$__internal_1_$__cuda_sm3x_div_rn_noftz_f32_slowpath:
[----:B------:R-:W-:Y:S01]  /*6c70*/  SHF.R.U32.HI R7, RZ, 0x17, R13 ;  /* 0x00000017ff077819 */ /* 0x000fe2000001160d */
[----:B------:R-:W-:Y:S01]  /*6c80*/  BSSY.RECONVERGENT B2, `(.L_x_59) ;  /* 0x0000064000027945 */ /* 0x000fe20003800200 */
[----:B------:R-:W-:Y:S02]  /*6c90*/  SHF.R.U32.HI R4, RZ, 0x17, R14 ;  /* 0x00000017ff047819 */ /* 0x000fe4000001160e */
[----:B------:R-:W-:Y:S02]  /*6ca0*/  LOP3.LUT R7, R7, 0xff, RZ, 0xc0, !PT ;  /* 0x000000ff07077812 */ /* 0x000fe400078ec0ff */
[----:B------:R-:W-:Y:S02]  /*6cb0*/  LOP3.LUT R12, R4, 0xff, RZ, 0xc0, !PT ;  /* 0x000000ff040c7812 */ /* 0x000fe400078ec0ff */
[----:B------:R-:W-:Y:S02]  /*6cc0*/  IADD3 R10, PT, PT, R7, -0x1, RZ ;  /* 0xffffffff070a7810 */ /* 0x000fe40007ffe0ff */
[----:B------:R-:W-:-:S02]  /*6cd0*/  IADD3 R8, PT, PT, R12, -0x1, RZ ;  /* 0xffffffff0c087810 */ /* 0x000fc40007ffe0ff */
[----:B------:R-:W-:Y:S02]  /*6ce0*/  ISETP.GT.U32.AND P0, PT, R10, 0xfd, PT ;  /* 0x000000fd0a00780c */ /* 0x000fe40003f04070 */
[----:B------:R-:W-:Y:S02]  /*6cf0*/  MOV R4, R14 ;  /* 0x0000000e00047202 */ /* 0x000fe40000000f00 */
[----:B------:R-:W-:Y:S02]  /*6d00*/  ISETP.GT.U32.OR P0, PT, R8, 0xfd, P0 ;  /* 0x000000fd0800780c */ /* 0x000fe40000704470 */
[----:B------:R-:W-:-:S11]  /*6d10*/  MOV R9, R13 ;  /* 0x0000000d00097202 */ /* 0x000fd60000000f00 */
[----:B------:R-:W-:Y:S01]  /*6d20*/  @!P0 MOV R5, RZ ;  /* 0x000000ff00058202 */ /* 0x000fe20000000f00 */
[----:B------:R-:W-:Y:S06]  /*6d30*/  @!P0 BRA `(.L_x_60) ;  /* 0x00000000005c8947 */ /* 0x000fec0003800000 */
[----:B------:R-:W-:Y:S02]  /*6d40*/  FSETP.GTU.FTZ.AND P0, PT, |R14|, +INF , PT ;  /* 0x7f8000000e00780b */ /* 0x000fe40003f1c200 */
[----:B------:R-:W-:-:S04]  /*6d50*/  FSETP.GTU.FTZ.AND P1, PT, |R13|, +INF , PT ;  /* 0x7f8000000d00780b */ /* 0x000fc80003f3c200 */
[----:B------:R-:W-:-:S13]  /*6d60*/  PLOP3.LUT P0, PT, P0, P1, PT, 0xf8, 0x8f ;  /* 0x00000000008f781c */ /* 0x000fda0000703f70 */
[----:B------:R-:W-:Y:S05]  /*6d70*/  @P0 BRA `(.L_x_61) ;  /* 0x00000004004c0947 */ /* 0x000fea0003800000 */
[----:B------:R-:W-:-:S13]  /*6d80*/  LOP3.LUT P0, RZ, R9, 0x7fffffff, R4, 0xc8, !PT ;  /* 0x7fffffff09ff7812 */ /* 0x000fda000780c804 */
[----:B------:R-:W-:Y:S05]  /*6d90*/  @!P0 BRA `(.L_x_62) ;  /* 0x00000004003c8947 */ /* 0x000fea0003800000 */
[C---:B------:R-:W-:Y:S02]  /*6da0*/  FSETP.NEU.FTZ.AND P5, PT, |R14|.reuse, +INF , PT ;  /* 0x7f8000000e00780b */ /* 0x040fe40003fbd200 */
[----:B------:R-:W-:Y:S02]  /*6db0*/  FSETP.NEU.FTZ.AND P1, PT, |R13|, +INF , PT ;  /* 0x7f8000000d00780b */ /* 0x000fe40003f3d200 */
[----:B------:R-:W-:-:S11]  /*6dc0*/  FSETP.NEU.FTZ.AND P0, PT, |R14|, +INF , PT ;  /* 0x7f8000000e00780b */ /* 0x000fd60003f1d200 */
[----:B------:R-:W-:Y:S05]  /*6dd0*/  @!P1 BRA !P5, `(.L_x_62) ;  /* 0x00000004002c9947 */ /* 0x000fea0006800000 */
[----:B------:R-:W-:-:S04]  /*6de0*/  LOP3.LUT P5, RZ, R4, 0x7fffffff, RZ, 0xc0, !PT ;  /* 0x7fffffff04ff7812 */ /* 0x000fc800078ac0ff */
[----:B------:R-:W-:-:S13]  /*6df0*/  PLOP3.LUT P1, PT, P1, P5, PT, 0x2f, 0xf2 ;  /* 0x0000000000f2781c */ /* 0x000fda0000f2a577 */
[----:B------:R-:W-:Y:S05]  /*6e00*/  @P1 BRA `(.L_x_63) ;  /* 0x0000000400181947 */ /* 0x000fea0003800000 */
[----:B------:R-:W-:-:S04]  /*6e10*/  LOP3.LUT P1, RZ, R9, 0x7fffffff, RZ, 0xc0, !PT ;  /* 0x7fffffff09ff7812 */ /* 0x000fc8000782c0ff */
[----:B------:R-:W-:-:S13]  /*6e20*/  PLOP3.LUT P0, PT, P0, P1, PT, 0x2f, 0xf2 ;  /* 0x0000000000f2781c */ /* 0x000fda0000702577 */
[----:B------:R-:W-:Y:S05]  /*6e30*/  @P0 BRA `(.L_x_64) ;  /* 0x0000000400000947 */ /* 0x000fea0003800000 */
[----:B------:R-:W-:Y:S02]  /*6e40*/  ISETP.GE.AND P0, PT, R8, RZ, PT ;  /* 0x000000ff0800720c */ /* 0x000fe40003f06270 */
[----:B------:R-:W-:-:S11]  /*6e50*/  ISETP.GE.AND P1, PT, R10, RZ, PT ;  /* 0x000000ff0a00720c */ /* 0x000fd60003f26270 */
[----:B------:R-:W-:Y:S01]  /*6e60*/  @P0 MOV R5, RZ ;  /* 0x000000ff00050202 */ /* 0x000fe20000000f00 */
[----:B------:R-:W-:Y:S01]  /*6e70*/  @!P0 FFMA R4, R14, 1.84467440737095516160e+19, RZ ;  /* 0x5f8000000e048823 */ /* 0x000fe200000000ff */
[----:B------:R-:W-:Y:S01]  /*6e80*/  @!P0 MOV R5, 0xffffffc0 ;  /* 0xffffffc000058802 */ /* 0x000fe20000000f00 */
[----:B------:R-:W-:-:S03]  /*6e90*/  @!P1 FFMA R9, R13, 1.84467440737095516160e+19, RZ ;  /* 0x5f8000000d099823 */ /* 0x000fc600000000ff */
[----:B------:R-:W-:-:S07]  /*6ea0*/  @!P1 IADD3 R5, PT, PT, R5, 0x40, RZ ;  /* 0x0000004005059810 */ /* 0x000fce0007ffe0ff */
.L_x_60:
[----:B------:R-:W-:Y:S01]  /*6eb0*/  LEA R8, R7, 0xc0800000, 0x17 ;  /* 0xc080000007087811 */ /* 0x000fe200078eb8ff */
[----:B------:R-:W-:Y:S03]  /*6ec0*/  BSSY.RECONVERGENT B3, `(.L_x_65) ;  /* 0x0000036000037945 */ /* 0x000fe60003800200 */
[----:B------:R-:W-:Y:S02]  /*6ed0*/  IADD3 R9, PT, PT, -R8, R9, RZ ;  /* 0x0000000908097210 */ /* 0x000fe40007ffe1ff */
[----:B------:R-:W-:Y:S02]  /*6ee0*/  IADD3 R8, PT, PT, R12, -0x7f, RZ ;  /* 0xffffff810c087810 */ /* 0x000fe40007ffe0ff */
[----:B------:R-:W0:Y:S01]  /*6ef0*/  MUFU.RCP R10, R9 ;  /* 0x00000009000a7308 */ /* 0x000e220000001000 */
[----:B------:R-:W-:Y:S02]  /*6f00*/  FADD.FTZ R11, -R9, -RZ ;  /* 0x800000ff090b7221 */ /* 0x000fe40000010100 */
[C---:B------:R-:W-:Y:S01]  /*6f10*/  IMAD R4, R8.reuse, -0x800000, R4 ;  /* 0xff80000008047824 */ /* 0x040fe200078e0204 */
[----:B------:R-:W-:-:S04]  /*6f20*/  IADD3 R8, PT, PT, R8, 0x7f, -R7 ;  /* 0x0000007f08087810 */ /* 0x000fc80007ffe807 */
[----:B------:R-:W-:Y:S01]  /*6f30*/  IADD3 R8, PT, PT, R8, R5, RZ ;  /* 0x0000000508087210 */ /* 0x000fe20007ffe0ff */
[----:B0-----:R-:W-:-:S04]  /*6f40*/  FFMA R13, R10, R11, 1 ;  /* 0x3f8000000a0d7423 */ /* 0x001fc8000000000b */
[----:B------:R-:W-:-:S04]  /*6f50*/  FFMA R17, R10, R13, R10 ;  /* 0x0000000d0a117223 */ /* 0x000fc8000000000a */
[----:B------:R-:W-:-:S04]  /*6f60*/  FFMA R10, R4, R17, RZ ;  /* 0x00000011040a7223 */ /* 0x000fc800000000ff */
[----:B------:R-:W-:-:S04]  /*6f70*/  FFMA R13, R11, R10, R4 ;  /* 0x0000000a0b0d7223 */ /* 0x000fc80000000004 */
[----:B------:R-:W-:-:S04]  /*6f80*/  FFMA R10, R17, R13, R10 ;  /* 0x0000000d110a7223 */ /* 0x000fc8000000000a */
[----:B------:R-:W-:-:S04]  /*6f90*/  FFMA R11, R11, R10, R4 ;  /* 0x0000000a0b0b7223 */ /* 0x000fc80000000004 */
[----:B------:R-:W-:-:S05]  /*6fa0*/  FFMA R4, R17, R11, R10 ;  /* 0x0000000b11047223 */ /* 0x000fca000000000a */
[----:B------:R-:W-:-:S04]  /*6fb0*/  SHF.R.U32.HI R7, RZ, 0x17, R4 ;  /* 0x00000017ff077819 */ /* 0x000fc80000011604 */
[----:B------:R-:W-:-:S04]  /*6fc0*/  LOP3.LUT R7, R7, 0xff, RZ, 0xc0, !PT ;  /* 0x000000ff07077812 */ /* 0x000fc800078ec0ff */
[----:B------:R-:W-:-:S04]  /*6fd0*/  IADD3 R9, PT, PT, R7, R8, RZ ;  /* 0x0000000807097210 */ /* 0x000fc80007ffe0ff */
[----:B------:R-:W-:-:S04]  /*6fe0*/  IADD3 R5, PT, PT, R9, -0x1, RZ ;  /* 0xffffffff09057810 */ /* 0x000fc80007ffe0ff */
[----:B------:R-:W-:-:S13]  /*6ff0*/  ISETP.GE.U32.AND P0, PT, R5, 0xfe, PT ;  /* 0x000000fe0500780c */ /* 0x000fda0003f06070 */
[----:B------:R-:W-:Y:S05]  /*7000*/  @!P0 BRA `(.L_x_66) ;  /* 0x0000000000808947 */ /* 0x000fea0003800000 */
[----:B------:R-:W-:-:S13]  /*7010*/  ISETP.GT.AND P0, PT, R9, 0xfe, PT ;  /* 0x000000fe0900780c */ /* 0x000fda0003f04270 */
[----:B------:R-:W-:Y:S05]  /*7020*/  @P0 BRA `(.L_x_67) ;  /* 0x00000000006c0947 */ /* 0x000fea0003800000 */
[----:B------:R-:W-:-:S13]  /*7030*/  ISETP.GE.AND P0, PT, R9, 0x1, PT ;  /* 0x000000010900780c */ /* 0x000fda0003f06270 */
[----:B------:R-:W-:Y:S05]  /*7040*/  @P0 BRA `(.L_x_68) ;  /* 0x0000000000740947 */ /* 0x000fea0003800000 */
[----:B------:R-:W-:Y:S02]  /*7050*/  ISETP.GE.AND P0, PT, R9, -0x18, PT ;  /* 0xffffffe80900780c */ /* 0x000fe40003f06270 */
[----:B------:R-:W-:-:S11]  /*7060*/  LOP3.LUT R4, R4, 0x80000000, RZ, 0xc0, !PT ;  /* 0x8000000004047812 */ /* 0x000fd600078ec0ff */
[----:B------:R-:W-:Y:S05]  /*7070*/  @!P0 BRA `(.L_x_68) ;  /* 0x0000000000688947 */ /* 0x000fea0003800000 */
[CCC-:B------:R-:W-:Y:S01]  /*7080*/  FFMA.RZ R5, R17.reuse, R11.reuse, R10.reuse ;  /* 0x0000000b11057223 */ /* 0x1c0fe2000000c00a */
[-CC-:B------:R-:W-:Y:S01]  /*7090*/  FFMA.RM R8, R17, R11.reuse, R10.reuse ;  /* 0x0000000b11087223 */ /* 0x180fe2000000400a */
[C---:B------:R-:W-:Y:S02]  /*70a0*/  ISETP.NE.AND P5, PT, R9.reuse, RZ, PT ;  /* 0x000000ff0900720c */ /* 0x040fe40003fa5270 */
[----:B------:R-:W-:Y:S02]  /*70b0*/  ISETP.NE.AND P1, PT, R9, RZ, PT ;  /* 0x000000ff0900720c */ /* 0x000fe40003f25270 */
[----:B------:R-:W-:Y:S01]  /*70c0*/  LOP3.LUT R7, R5, 0x7fffff, RZ, 0xc0, !PT ;  /* 0x007fffff05077812 */ /* 0x000fe200078ec0ff */
[----:B------:R-:W-:Y:S01]  /*70d0*/  FFMA.RP R5, R17, R11, R10 ;  /* 0x0000000b11057223 */ /* 0x000fe2000000800a */
[----:B------:R-:W-:Y:S02]  /*70e0*/  IADD3 R10, PT, PT, R9, 0x20, RZ ;  /* 0x00000020090a7810 */ /* 0x000fe40007ffe0ff */
[----:B------:R-:W-:-:S02]  /*70f0*/  LOP3.LUT R7, R7, 0x800000, RZ, 0xfc, !PT ;  /* 0x0080000007077812 */ /* 0x000fc400078efcff */
[----:B------:R-:W-:Y:S02]  /*7100*/  IADD3 R9, PT, PT, -R9, RZ, RZ ;  /* 0x000000ff09097210 */ /* 0x000fe40007ffe1ff */
[----:B------:R-:W-:Y:S02]  /*7110*/  SHF.L.U32 R10, R7, R10, RZ ;  /* 0x0000000a070a7219 */ /* 0x000fe400000006ff */
[----:B------:R-:W-:Y:S02]  /*7120*/  FSETP.NEU.FTZ.AND P0, PT, R5, R8, PT ;  /* 0x000000080500720b */ /* 0x000fe40003f1d000 */
[----:B------:R-:W-:Y:S02]  /*7130*/  SEL R8, R9, RZ, P5 ;  /* 0x000000ff09087207 */ /* 0x000fe40002800000 */
[----:B------:R-:W-:Y:S02]  /*7140*/  ISETP.NE.AND P1, PT, R10, RZ, P1 ;  /* 0x000000ff0a00720c */ /* 0x000fe40000f25270 */
[----:B------:R-:W-:-:S02]  /*7150*/  SHF.R.U32.HI R8, RZ, R8, R7 ;  /* 0x00000008ff087219 */ /* 0x000fc40000011607 */
[----:B------:R-:W-:Y:S02]  /*7160*/  PLOP3.LUT P0, PT, P0, P1, PT, 0xf8, 0x8f ;  /* 0x00000000008f781c */ /* 0x000fe40000703f70 */
[----:B------:R-:W-:Y:S02]  /*7170*/  SHF.R.U32.HI R10, RZ, 0x1, R8 ;  /* 0x00000001ff0a7819 */ /* 0x000fe40000011608 */
[----:B------:R-:W-:-:S04]  /*7180*/  SEL R5, RZ, 0x1, !P0 ;  /* 0x00000001ff057807 */ /* 0x000fc80004000000 */
[----:B------:R-:W-:-:S04]  /*7190*/  LOP3.LUT R5, R5, 0x1, R10, 0xf8, !PT ;  /* 0x0000000105057812 */ /* 0x000fc800078ef80a */
[----:B------:R-:W-:-:S04]  /*71a0*/  LOP3.LUT R5, R5, R8, RZ, 0xc0, !PT ;  /* 0x0000000805057212 */ /* 0x000fc800078ec0ff */
[----:B------:R-:W-:-:S04]  /*71b0*/  IADD3 R5, PT, PT, R10, R5, RZ ;  /* 0x000000050a057210 */ /* 0x000fc80007ffe0ff */
[----:B------:R-:W-:Y:S01]  /*71c0*/  LOP3.LUT R4, R5, R4, RZ, 0xfc, !PT ;  /* 0x0000000405047212 */ /* 0x000fe200078efcff */
[----:B------:R-:W-:Y:S06]  /*71d0*/  BRA `(.L_x_68) ;  /* 0x0000000000107947 */ /* 0x000fec0003800000 */
.L_x_67:
[----:B------:R-:W-:-:S04]  /*71e0*/  LOP3.LUT R4, R4, 0x80000000, RZ, 0xc0, !PT ;  /* 0x8000000004047812 */ /* 0x000fc800078ec0ff */
[----:B------:R-:W-:Y:S01]  /*71f0*/  LOP3.LUT R4, R4, 0x7f800000, RZ, 0xfc, !PT ;  /* 0x7f80000004047812 */ /* 0x000fe200078efcff */
[----:B------:R-:W-:Y:S06]  /*7200*/  BRA `(.L_x_68) ;  /* 0x0000000000047947 */ /* 0x000fec0003800000 */
.L_x_66:
[----:B------:R-:W-:-:S07]  /*7210*/  LEA R4, R8, R4, 0x17 ;  /* 0x0000000408047211 */ /* 0x000fce00078eb8ff */
.L_x_68:
[----:B------:R-:W-:Y:S05]  /*7220*/  BSYNC.RECONVERGENT B3 ;  /* 0x0000000000037941 */ /* 0x000fea0003800200 */
.L_x_65:
[----:B------:R-:W-:Y:S05]  /*7230*/  BRA `(.L_x_69) ;  /* 0x0000000000207947 */ /* 0x000fea0003800000 */
.L_x_64:
[----:B------:R-:W-:-:S04]  /*7240*/  LOP3.LUT R4, R9, 0x80000000, R4, 0x48, !PT ;  /* 0x8000000009047812 */ /* 0x000fc800078e4804 */
[----:B------:R-:W-:Y:S01]  /*7250*/  LOP3.LUT R4, R4, 0x7f800000, RZ, 0xfc, !PT ;  /* 0x7f80000004047812 */ /* 0x000fe200078efcff */
[----:B------:R-:W-:Y:S06]  /*7260*/  BRA `(.L_x_69) ;  /* 0x0000000000147947 */ /* 0x000fec0003800000 */
.L_x_63:
[----:B------:R-:W-:Y:S01]  /*7270*/  LOP3.LUT R4, R9, 0x80000000, R4, 0x48, !PT ;  /* 0x8000000009047812 */ /* 0x000fe200078e4804 */
[----:B------:R-:W-:Y:S06]  /*7280*/  BRA `(.L_x_69) ;  /* 0x00000000000c7947 */ /* 0x000fec0003800000 */
.L_x_62:
[----:B------:R-:W0:Y:S01]  /*7290*/  MUFU.RSQ R4, -QNAN ;  /* 0xffc0000000047908 */ /* 0x000e220000001400 */
[----:B------:R-:W-:Y:S05]  /*72a0*/  BRA `(.L_x_69) ;  /* 0x0000000000047947 */ /* 0x000fea0003800000 */
.L_x_61:
[----:B------:R-:W-:-:S07]  /*72b0*/  FADD.FTZ R4, R14, R13 ;  /* 0x0000000d0e047221 */ /* 0x000fce0000010000 */
.L_x_69:
[----:B------:R-:W-:Y:S05]  /*72c0*/  BSYNC.RECONVERGENT B2 ;  /* 0x0000000000027941 */ /* 0x000fea0003800200 */
.L_x_59:
[----:B------:R-:W-:-:S04]  /*72d0*/  HFMA2 R7, -RZ, RZ, 0, 0 ;  /* 0x00000000ff077431 */ /* 0x000fc800000001ff */
[----:B0-----:R-:W-:Y:S05]  /*72e0*/  RET.REL.NODEC R6 `(mamba3_scan_backward_f32) ;  /* 0xffffff8c06447950 */ /* 0x001fea0003c3ffff */
.L_x_70:
[----:B------:R-:W-:-:S00]  /*72f0*/  BRA `(.L_x_70) ;  /* 0xfffffffc00fc7947 */ /* 0x000fc0000383ffff */
[----:B------:R-:W-:-:S00]  /*7300*/  NOP ;  /* 0x0000000000007918 */ /* 0x000fc00000000000 */
[----:B------:R-:W-:-:S00]  /*7310*/  NOP ;  /* 0x0000000000007918 */ /* 0x000fc00000000000 */
[----:B------:R-:W-:-:S00]  /*7320*/  NOP ;  /* 0x0000000000007918 */ /* 0x000fc00000000000 */
[----:B------:R-:W-:-:S00]  /*7330*/  NOP ;  /* 0x0000000000007918 */ /* 0x000fc00000000000 */
[----:B------:R-:W-:-:S00]  /*7340*/  NOP ;  /* 0x0000000000007918 */ /* 0x000fc00000000000 */
[----:B------:R-:W-:-:S00]  /*7350*/  NOP ;  /* 0x0000000000007918 */ /* 0x000fc00000000000 */
[----:B------:R-:W-:-:S00]  /*7360*/  NOP ;  /* 0x0000000000007918 */ /* 0x000fc00000000000 */
[----:B------:R-:W-:-:S00]  /*7370*/  NOP ;  /* 0x0000000000007918 */ /* 0x000fc00000000000 */
.L_x_72:


//--------------------- .nv.global.init           --------------------------
	.section	.nv.global.init,"aw",@progbits
	.align	4
.nv.global.init:
	.type		__cudart_i2opi_f,@object
	.size		__cudart_i2opi_f,(.L_0 - __cudart_i2opi_f)
__cudart_i2opi_f:
        /*0000*/ 	.byte	0x41, 0x90, 0x43, 0x3c, 0x99, 0x95, 0x62, 0xdb, 0xc0, 0xdd, 0x34, 0xf5, 0xd1, 0x57, 0x27, 0xfc
        /*0010*/ 	.byte	0x29, 0x15, 0x44, 0x4e, 0x6e, 0x83, 0xf9, 0xa2
.L_0:


//--------------------- .nv.shared.reserved.0     --------------------------
	.section	.nv.shared.reserved.0,"aw",@nobits
	.weak		__nv_reservedSMEM_offset_0_alias
	.size		__nv_reservedSMEM_offset_0_alias, 0, 64
	.other		__nv_reservedSMEM_offset_0_alias,@"STO_CUDA_RESERVED_SHARED STV_DEFAULT"
__nv_reservedSMEM_offset_0_alias:
	.zero		0
	.zero		64


//--------------------- .nv.constant0.mamba3_scan_backward_f32 --------------------------
	.section	.nv.constant0.mamba3_scan_backward_f32,"a",@progbits
	.sectionflags	@""
	.align	4
.nv.constant0.mamba3_scan_backward_f32:
	.zero		1092


//--------------------- SYMBOLS --------------------------

	.type		.nv.reservedSmem.offset0,@object
	.size		.nv.reservedSmem.offset0,0x4
